// auto-generated by cutlass_sweep.gemm — config: {"arch": "sm_100", "cluster_m": 2, "cluster_n": 2, "dtype": "int8", "stages": 4, "tile_k": 128, "tile_m": 64, "tile_n": 64}
#include "cutlass/cutlass.h"
#include "cutlass/gemm/collective/collective_builder.hpp"
#include "cutlass/gemm/device/gemm_universal_adapter.h"
#include "cutlass/gemm/kernel/gemm_universal.hpp"
#include "cutlass/epilogue/collective/collective_builder.hpp"

using ElemA = int8_t;
using ElemB = int8_t;
using ElemCD = int8_t;
using Acc  = int32_t;
using TileShape    = cute::Shape<cute::_64, cute::_64, cute::_128>;
using ClusterShape = cute::Shape<cute::_2, cute::_2, cute::_1>;

using CollectiveEpilogue = typename cutlass::epilogue::collective::CollectiveBuilder<
    cutlass::arch::Sm100, cutlass::arch::OpClassTensorOp,
    TileShape, ClusterShape,
    cutlass::epilogue::collective::EpilogueTileAuto,
    Acc, Acc,
    ElemCD, cutlass::layout::RowMajor, 128 / cutlass::sizeof_bits<ElemCD>::value,
    ElemCD, cutlass::layout::RowMajor, 128 / cutlass::sizeof_bits<ElemCD>::value,
    cutlass::epilogue::collective::EpilogueScheduleAuto
  >::CollectiveOp;

using CollectiveMainloop = typename cutlass::gemm::collective::CollectiveBuilder<
    cutlass::arch::Sm100, cutlass::arch::OpClassTensorOp,
    ElemA, cutlass::layout::RowMajor, 128 / cutlass::sizeof_bits<ElemA>::value,
    ElemB, cutlass::layout::ColumnMajor, 128 / cutlass::sizeof_bits<ElemB>::value,
    Acc,
    TileShape, ClusterShape,
    cutlass::gemm::collective::StageCount<4>,
    cutlass::gemm::collective::KernelScheduleAuto
  >::CollectiveOp;

using GemmKernel = cutlass::gemm::kernel::GemmUniversal<
    cute::Shape<int,int,int,int>,
    CollectiveMainloop,
    CollectiveEpilogue
>;
using Gemm = cutlass::gemm::device::GemmUniversalAdapter<GemmKernel>;

// Force the device kernel symbol into the cubin without needing a host main.
auto* _anchor = &cutlass::device_kernel<GemmKernel>;


// ===== COMPILED SASS (sm_100a) =====

	.target	sm_100a

	.elftype	@"ET_EXEC"


//--------------------- .note.nv.tkinfo           --------------------------
	.section	.note.nv.tkinfo,"",@"SHT_NOTE"
	.sectionflags	@"SHF_NOTE_NV_TKINFO"
	.tkinfo
        /*0018*/ 	.word	0x00000002
        /*0030*/ 	.string	""
        /*0030*/ 	.string	"ptxas"
        /*0030*/ 	.string	"Cuda compilation tools, release 13.0, V13.0.88"
        /*0030*/ 	.string	"Build cuda_13.0.r13.0/compiler.36424714_0"
        /*0030*/ 	.string	"-arch sm_100a -m 64 "



//--------------------- .note.nv.cuinfo           --------------------------
	.section	.note.nv.cuinfo,"",@"SHT_NOTE"
	.sectionflags	@"SHF_NOTE_NV_CUINFO"
        /*0018*/ 	.short	0x0002
        /*001a*/ 	.short	0x0064
        /*001c*/ 	.short	0x0082
	.zero		2


//--------------------- .nv.info                  --------------------------
	.section	.nv.info,"",@"SHT_CUDA_INFO"
	.align	4


	//----- nvinfo : EIATTR_REGCOUNT
	.align		4
        /*0000*/ 	.byte	0x04, 0x2f
        /*0002*/ 	.short	(.L_19 - .L_18)
	.align		4
.L_18:
        /*0004*/ 	.word	index@(_ZN7cutlass13device_kernelINS_4gemm6kernel13GemmUniversalIN4cute5tupleIJiiiiEEENS1_10collective13CollectiveMmaINS1_35MainloopSm100TmaUmmaWarpSpecializedILi4ELi2ELi4ENS5_IJNS4_1CILi2EEESB_NSA_ILi1EEEEEEEENS5_IJNSA_ILi64EEESF_NSA_ILi128EEEEEEaNS5_IJlSC_lEEEaSI_NS4_8TiledMMAINS4_8MMA_AtomIJNS4_15SM100_MMA_S8_SSIaaiLi64ELi64ELNS4_4UMMA5MajorE0ELSN_0ELNSM_8SaturateE0EEEEEENS4_6LayoutINS5_IJSC_SC_SC_EEENS5_IJNSA_ILi0EEEST_ST_EEEEENS5_IJNS4_10UnderscoreESW_SW_EEEEENS4_23SM90_TMA_LOAD_MULTICASTENS4_14ComposedLayoutINS4_7SwizzleILi3ELi4ELi3EEENS4_18smem_ptr_flag_bitsILi8EEENSR_INS5_IJNSA_ILi8EEESG_EEENS5_IJSG_SC_EEEEEEEvNS4_8identityESZ_S19_vS1A_EENS_8epilogue10collective18CollectiveEpilogueINS1C_23Sm100TmaWarpSpecializedILi1ELi1ELi32ELb0ELb0EEEJSH_NS5_IJNSR_ISF_SC_EES1H_EEEaSI_aSI_NS1C_6fusion15FusionCallbacksIS1G_NS1J_17LinearCombinationIaiaiLNS_15FloatRoundStyleE2EEESH_S1I_JEEENS4_5SM1004TMEM4LOAD26SM100_TMEM_LOAD_16dp32b32xENS4_13SM90_TMA_LOADENS10_INS11_ILi2ELi4ELi3EEES14_NSR_INS5_IJS15_SF_EEENS5_IJSF_SC_EEEEEEENS4_39AutoVectorizingCopyWithAssumedAlignmentILi128EEENS4_14SM90_TMA_STOREES1Y_S20_S20_EEEvvEEEEvNT_6ParamsE)
        /*0008*/ 	.word	0x00000059


	//----- nvinfo : EIATTR_FRAME_SIZE
	.align		4
.L_19:
        /*000c*/ 	.byte	0x04, 0x11
        /*000e*/ 	.short	(.L_21 - .L_20)
	.align		4
.L_20:
        /*0010*/ 	.word	index@($__internal_2_$__cuda_sm10x_tcgen05_guardrail_trap_unallocated_columns_being_dealloced)
        /*0014*/ 	.word	0x00000000


	//----- nvinfo : EIATTR_FRAME_SIZE
	.align		4
.L_21:
        /*0018*/ 	.byte	0x04, 0x11
        /*001a*/ 	.short	(.L_23 - .L_22)
	.align		4
.L_22:
        /*001c*/ 	.word	index@($__internal_1_$__cuda_sm10x_tcgen05_guardrail_trap_phase_invalid_during_alloc)
        /*0020*/ 	.word	0x00000000


	//----- nvinfo : EIATTR_FRAME_SIZE
	.align		4
.L_23:
        /*0024*/ 	.byte	0x04, 0x11
        /*0026*/ 	.short	(.L_25 - .L_24)
	.align		4
.L_24:
        /*0028*/ 	.word	index@($__internal_0_$__cuda_sm10x_tcgen05_guardrail_trap_col_being_dealloced_not_returned_by_alloc)
        /*002c*/ 	.word	0x00000000


	//----- nvinfo : EIATTR_FRAME_SIZE
	.align		4
.L_25:
        /*0030*/ 	.byte	0x04, 0x11
        /*0032*/ 	.short	(.L_27 - .L_26)
	.align		4
.L_26:
        /*0034*/ 	.word	index@(_ZN7cutlass13device_kernelINS_4gemm6kernel13GemmUniversalIN4cute5tupleIJiiiiEEENS1_10collective13CollectiveMmaINS1_35MainloopSm100TmaUmmaWarpSpecializedILi4ELi2ELi4ENS5_IJNS4_1CILi2EEESB_NSA_ILi1EEEEEEEENS5_IJNSA_ILi64EEESF_NSA_ILi128EEEEEEaNS5_IJlSC_lEEEaSI_NS4_8TiledMMAINS4_8MMA_AtomIJNS4_15SM100_MMA_S8_SSIaaiLi64ELi64ELNS4_4UMMA5MajorE0ELSN_0ELNSM_8SaturateE0EEEEEENS4_6LayoutINS5_IJSC_SC_SC_EEENS5_IJNSA_ILi0EEEST_ST_EEEEENS5_IJNS4_10UnderscoreESW_SW_EEEEENS4_23SM90_TMA_LOAD_MULTICASTENS4_14ComposedLayoutINS4_7SwizzleILi3ELi4ELi3EEENS4_18smem_ptr_flag_bitsILi8EEENSR_INS5_IJNSA_ILi8EEESG_EEENS5_IJSG_SC_EEEEEEEvNS4_8identityESZ_S19_vS1A_EENS_8epilogue10collective18CollectiveEpilogueINS1C_23Sm100TmaWarpSpecializedILi1ELi1ELi32ELb0ELb0EEEJSH_NS5_IJNSR_ISF_SC_EES1H_EEEaSI_aSI_NS1C_6fusion15FusionCallbacksIS1G_NS1J_17LinearCombinationIaiaiLNS_15FloatRoundStyleE2EEESH_S1I_JEEENS4_5SM1004TMEM4LOAD26SM100_TMEM_LOAD_16dp32b32xENS4_13SM90_TMA_LOADENS10_INS11_ILi2ELi4ELi3EEES14_NSR_INS5_IJS15_SF_EEENS5_IJSF_SC_EEEEEEENS4_39AutoVectorizingCopyWithAssumedAlignmentILi128EEENS4_14SM90_TMA_STOREES1Y_S20_S20_EEEvvEEEEvNT_6ParamsE)
        /*0038*/ 	.word	0x00000000


	//----- nvinfo : EIATTR_MIN_STACK_SIZE
	.align		4
.L_27:
        /*003c*/ 	.byte	0x04, 0x12
        /*003e*/ 	.short	(.L_29 - .L_28)
	.align		4
.L_28:
        /*0040*/ 	.word	index@(_ZN7cutlass13device_kernelINS_4gemm6kernel13GemmUniversalIN4cute5tupleIJiiiiEEENS1_10collective13CollectiveMmaINS1_35MainloopSm100TmaUmmaWarpSpecializedILi4ELi2ELi4ENS5_IJNS4_1CILi2EEESB_NSA_ILi1EEEEEEEENS5_IJNSA_ILi64EEESF_NSA_ILi128EEEEEEaNS5_IJlSC_lEEEaSI_NS4_8TiledMMAINS4_8MMA_AtomIJNS4_15SM100_MMA_S8_SSIaaiLi64ELi64ELNS4_4UMMA5MajorE0ELSN_0ELNSM_8SaturateE0EEEEEENS4_6LayoutINS5_IJSC_SC_SC_EEENS5_IJNSA_ILi0EEEST_ST_EEEEENS5_IJNS4_10UnderscoreESW_SW_EEEEENS4_23SM90_TMA_LOAD_MULTICASTENS4_14ComposedLayoutINS4_7SwizzleILi3ELi4ELi3EEENS4_18smem_ptr_flag_bitsILi8EEENSR_INS5_IJNSA_ILi8EEESG_EEENS5_IJSG_SC_EEEEEEEvNS4_8identityESZ_S19_vS1A_EENS_8epilogue10collective18CollectiveEpilogueINS1C_23Sm100TmaWarpSpecializedILi1ELi1ELi32ELb0ELb0EEEJSH_NS5_IJNSR_ISF_SC_EES1H_EEEaSI_aSI_NS1C_6fusion15FusionCallbacksIS1G_NS1J_17LinearCombinationIaiaiLNS_15FloatRoundStyleE2EEESH_S1I_JEEENS4_5SM1004TMEM4LOAD26SM100_TMEM_LOAD_16dp32b32xENS4_13SM90_TMA_LOADENS10_INS11_ILi2ELi4ELi3EEES14_NSR_INS5_IJS15_SF_EEENS5_IJSF_SC_EEEEEEENS4_39AutoVectorizingCopyWithAssumedAlignmentILi128EEENS4_14SM90_TMA_STOREES1Y_S20_S20_EEEvvEEEEvNT_6ParamsE)
        /*0044*/ 	.word	0x00000000
.L_29:


//--------------------- .nv.compat                --------------------------
	.section	.nv.compat,"",@"SHT_CUDA_COMPAT_INFO"
	.align	4
        /*0000*/ 	.byte	0x02, 0x09, 0x01, 0x00, 0x02, 0x02, 0x03, 0x00, 0x02, 0x05, 0x06, 0x00, 0x03, 0x07, 0x01, 0x01
        /*0010*/ 	.byte	0x02, 0x03, 0x01, 0x00, 0x02, 0x06, 0x01, 0x00, 0x04, 0x0b, 0x08, 0x00, 0x01, 0x00, 0x00, 0x00
        /*0020*/ 	.byte	0x00, 0x00, 0x00, 0x00


//--------------------- .nv.info._ZN7cutlass13device_kernelINS_4gemm6kernel13GemmUniversalIN4cute5tupleIJiiiiEEENS1_10collective13CollectiveMmaINS1_35MainloopSm100TmaUmmaWarpSpecializedILi4ELi2ELi4ENS5_IJNS4_1CILi2EEESB_NSA_ILi1EEEEEEEENS5_IJNSA_ILi64EEESF_NSA_ILi128EEEEEEaNS5_IJlSC_lEEEaSI_NS4_8TiledMMAINS4_8MMA_AtomIJNS4_15SM100_MMA_S8_SSIaaiLi64ELi64ELNS4_4UMMA5MajorE0ELSN_0ELNSM_8SaturateE0EEEEEENS4_6LayoutINS5_IJSC_SC_SC_EEENS5_IJNSA_ILi0EEEST_ST_EEEEENS5_IJNS4_10UnderscoreESW_SW_EEEEENS4_23SM90_TMA_LOAD_MULTICASTENS4_14ComposedLayoutINS4_7SwizzleILi3ELi4ELi3EEENS4_18smem_ptr_flag_bitsILi8EEENSR_INS5_IJNSA_ILi8EEESG_EEENS5_IJSG_SC_EEEEEEEvNS4_8identityESZ_S19_vS1A_EENS_8epilogue10collective18CollectiveEpilogueINS1C_23Sm100TmaWarpSpecializedILi1ELi1ELi32ELb0ELb0EEEJSH_NS5_IJNSR_ISF_SC_EES1H_EEEaSI_aSI_NS1C_6fusion15FusionCallbacksIS1G_NS1J_17LinearCombinationIaiaiLNS_15FloatRoundStyleE2EEESH_S1I_JEEENS4_5SM1004TMEM4LOAD26SM100_TMEM_LOAD_16dp32b32xENS4_13SM90_TMA_LOADENS10_INS11_ILi2ELi4ELi3EEES14_NSR_INS5_IJS15_SF_EEENS5_IJSF_SC_EEEEEEENS4_39AutoVectorizingCopyWithAssumedAlignmentILi128EEENS4_14SM90_TMA_STOREES1Y_S20_S20_EEEvvEEEEvNT_6ParamsE --------------------------
	.section	.nv.info._ZN7cutlass13device_kernelINS_4gemm6kernel13GemmUniversalIN4cute5tupleIJiiiiEEENS1_10collective13CollectiveMmaINS1_35MainloopSm100TmaUmmaWarpSpecializedILi4ELi2ELi4ENS5_IJNS4_1CILi2EEESB_NSA_ILi1EEEEEEEENS5_IJNSA_ILi64EEESF_NSA_ILi128EEEEEEaNS5_IJlSC_lEEEaSI_NS4_8TiledMMAINS4_8MMA_AtomIJNS4_15SM100_MMA_S8_SSIaaiLi64ELi64ELNS4_4UMMA5MajorE0ELSN_0ELNSM_8SaturateE0EEEEEENS4_6LayoutINS5_IJSC_SC_SC_EEENS5_IJNSA_ILi0EEEST_ST_EEEEENS5_IJNS4_10UnderscoreESW_SW_EEEEENS4_23SM90_TMA_LOAD_MULTICASTENS4_14ComposedLayoutINS4_7SwizzleILi3ELi4ELi3EEENS4_18smem_ptr_flag_bitsILi8EEENSR_INS5_IJNSA_ILi8EEESG_EEENS5_IJSG_SC_EEEEEEEvNS4_8identityESZ_S19_vS1A_EENS_8epilogue10collective18CollectiveEpilogueINS1C_23Sm100TmaWarpSpecializedILi1ELi1ELi32ELb0ELb0EEEJSH_NS5_IJNSR_ISF_SC_EES1H_EEEaSI_aSI_NS1C_6fusion15FusionCallbacksIS1G_NS1J_17LinearCombinationIaiaiLNS_15FloatRoundStyleE2EEESH_S1I_JEEENS4_5SM1004TMEM4LOAD26SM100_TMEM_LOAD_16dp32b32xENS4_13SM90_TMA_LOADENS10_INS11_ILi2ELi4ELi3EEES14_NSR_INS5_IJS15_SF_EEENS5_IJSF_SC_EEEEEEENS4_39AutoVectorizingCopyWithAssumedAlignmentILi128EEENS4_14SM90_TMA_STOREES1Y_S20_S20_EEEvvEEEEvNT_6ParamsE,"",@"SHT_CUDA_INFO"
	.sectionflags	@""
	.align	4


	//----- nvinfo : EIATTR_CUDA_API_VERSION
	.align		4
        /*0000*/ 	.byte	0x04, 0x37
        /*0002*/ 	.short	(.L_31 - .L_30)
.L_30:
        /*0004*/ 	.word	0x00000082


	//----- nvinfo : EIATTR_KPARAM_INFO
	.align		4
.L_31:
        /*0008*/ 	.byte	0x04, 0x17
        /*000a*/ 	.short	(.L_33 - .L_32)
.L_32:
        /*000c*/ 	.word	0x00000000
        /*0010*/ 	.short	0x0000
        /*0012*/ 	.short	0x0000
        /*0014*/ 	.byte	0x00, 0xf0, 0x01, 0x20


	//----- nvinfo : EIATTR_AT_ENTRY_FRAGMENTS
	.align		4
.L_33:
        /*0018*/ 	.byte	0x04, 0x4f
        /*001a*/ 	.short	(.L_35 - .L_34)


	//   ....[0]....
.L_34:
        /*001c*/ 	.word	0x00000006


	//----- nvinfo : EIATTR_RESERVED_SMEM_USED
	.align		4
.L_35:
        /*0020*/ 	.byte	0x01, 0x41
	.zero		2


	//----- nvinfo : EIATTR_SPARSE_MMA_MASK
	.align		4
        /*0024*/ 	.byte	0x03, 0x50
        /*0026*/ 	.short	0x0000


	//----- nvinfo : EIATTR_TCGEN05_1CTA_USED
	.align		4
        /*0028*/ 	.byte	0x01, 0x51
	.zero		2


	//----- nvinfo : EIATTR_MAXREG_COUNT
	.align		4
        /*002c*/ 	.byte	0x03, 0x1b
        /*002e*/ 	.short	0x00ff


	//----- nvinfo : EIATTR_NUM_BARRIERS
	.align		4
        /*0030*/ 	.byte	0x02, 0x4c
        /*0032*/ 	.byte	0x07
	.zero		1


	//----- nvinfo : EIATTR_EXTERNS
	.align		4
        /*0034*/ 	.byte	0x04, 0x0f
        /*0036*/ 	.short	(.L_37 - .L_36)


	//   ....[0]....
	.align		4
.L_36:
        /*0038*/ 	.word	index@(__assertfail)


	//----- nvinfo : EIATTR_MERCURY_ISA_VERSION
	.align		4
.L_37:
        /*003c*/ 	.byte	0x03, 0x5f
        /*003e*/ 	.short	0x0101


	//----- nvinfo : EIATTR_INT_WARP_WIDE_INSTR_OFFSETS
	.align		4
        /*0040*/ 	.byte	0x04, 0x31
        /*0042*/ 	.short	(.L_39 - .L_38)


	//   ....[0]....
.L_38:
        /*0044*/ 	.word	0x00003dc0


	//   ....[1]....
        /*0048*/ 	.word	0x00003df0


	//   ....[2]....
        /*004c*/ 	.word	0x00003e10


	//   ....[3]....
        /*0050*/ 	.word	0x00004940


	//   ....[4]....
        /*0054*/ 	.word	0x000049f0


	//----- nvinfo : EIATTR_COOP_GROUP_MASK_REGIDS
	.align		4
.L_39:
        /*0058*/ 	.byte	0x04, 0x29
        /*005a*/ 	.short	(.L_41 - .L_40)


	//   ....[0]....
.L_40:
        /*005c*/ 	.word	0xffffffff


	//   ....[1]....
        /*0060*/ 	.word	0xffffffff


	//   ....[2]....
        /*0064*/ 	.word	0xffffffff


	//   ....[3]....
        /*0068*/ 	.word	0xffffffff


	//   ....[4]....
        /*006c*/ 	.word	0xffffffff


	//   ....[5]....
        /*0070*/ 	.word	0xffffffff


	//   ....[6]....
        /*0074*/ 	.word	0xffffffff


	//   ....[7]....
        /*0078*/ 	.word	0xffffffff


	//   ....[8]....
        /*007c*/ 	.word	0xffffffff


	//   ....[9]....
        /*0080*/ 	.word	0xffffffff


	//   ....[10]....
        /*0084*/ 	.word	0xffffffff


	//   ....[11]....
        /*0088*/ 	.word	0xffffffff


	//   ....[12]....
        /*008c*/ 	.word	0xffffffff


	//   ....[13]....
        /*0090*/ 	.word	0xffffffff


	//----- nvinfo : EIATTR_COOP_GROUP_INSTR_OFFSETS
	.align		4
.L_41:
        /*0094*/ 	.byte	0x04, 0x28
        /*0096*/ 	.short	(.L_43 - .L_42)


	//   ....[0]....
.L_42:
        /*0098*/ 	.word	0x00000080


	//   ....[1]....
        /*009c*/ 	.word	0x000004e0


	//   ....[2]....
        /*00a0*/ 	.word	0x00000690


	//   ....[3]....
        /*00a4*/ 	.word	0x000007d0


	//   ....[4]....
        /*00a8*/ 	.word	0x000008d0


	//   ....[5]....
        /*00ac*/ 	.word	0x00000a40


	//   ....[6]....
        /*00b0*/ 	.word	0x00000be0


	//   ....[7]....
        /*00b4*/ 	.word	0x00000d90


	//   ....[8]....
        /*00b8*/ 	.word	0x00002110


	//   ....[9]....
        /*00bc*/ 	.word	0x00002fb0


	//   ....[10]....
        /*00c0*/ 	.word	0x000031c0


	//   ....[11]....
        /*00c4*/ 	.word	0x000031f0


	//   ....[12]....
        /*00c8*/ 	.word	0x00003ca0


	//   ....[13]....
        /*00cc*/ 	.word	0x00003ed0


	//----- nvinfo : EIATTR_VRC_CTA_INIT_COUNT
	.align		4
.L_43:
        /*00d0*/ 	.byte	0x02, 0x4a
        /*00d2*/ 	.byte	0x80
	.zero		1


	//----- nvinfo : EIATTR_SYSCALL_OFFSETS
	.align		4
        /*00d4*/ 	.byte	0x04, 0x46
        /*00d6*/ 	.short	(.L_45 - .L_44)


	//   ....[0]....
.L_44:
        /*00d8*/ 	.word	0x00005550


	//   ....[1]....
        /*00dc*/ 	.word	0x00005690


	//   ....[2]....
        /*00e0*/ 	.word	0x00005e10


	//----- nvinfo : EIATTR_MBARRIER_INSTR_OFFSETS
	.align		4
.L_45:
        /*00e4*/ 	.byte	0x04, 0x39
        /*00e6*/ 	.short	(.L_47 - .L_46)


	//   ....[0]....
.L_46:
        /*00e8*/ 	.word	0x00000600
        /*00ec*/ 	.word	0x000000ff
        /*00f0*/ 	.word	0x00000000
        /*00f4*/ 	.short	0x0100
        /*00f6*/ 	.byte	0x04
	.zero		1


	//   ....[1]....
        /*00f8*/ 	.word	0x00000610
        /*00fc*/ 	.word	0x000000ff
        /*0100*/ 	.word	0x00000020
        /*0104*/ 	.short	0x0100
        /*0106*/ 	.byte	0x04
	.zero		1


	//   ....[2]....
        /*0108*/ 	.word	0x00000620
        /*010c*/ 	.word	0x000000ff
        /*0110*/ 	.word	0x00000008
        /*0114*/ 	.short	0x0100
        /*0116*/ 	.byte	0x04
	.zero		1


	//   ....[3]....
        /*0118*/ 	.word	0x00000630
        /*011c*/ 	.word	0x000000ff
        /*0120*/ 	.word	0x00000028
        /*0124*/ 	.short	0x0100
        /*0126*/ 	.byte	0x04
	.zero		1


	//   ....[4]....
        /*0128*/ 	.word	0x00000640
        /*012c*/ 	.word	0x000000ff
        /*0130*/ 	.word	0x00000010
        /*0134*/ 	.short	0x0100
        /*0136*/ 	.byte	0x04
	.zero		1


	//   ....[5]....
        /*0138*/ 	.word	0x00000650
        /*013c*/ 	.word	0x000000ff
        /*0140*/ 	.word	0x00000030
        /*0144*/ 	.short	0x0100
        /*0146*/ 	.byte	0x04
	.zero		1


	//   ....[6]....
        /*0148*/ 	.word	0x00000660
        /*014c*/ 	.word	0x000000ff
        /*0150*/ 	.word	0x00000018
        /*0154*/ 	.short	0x0100
        /*0156*/ 	.byte	0x04
	.zero		1


	//   ....[7]....
        /*0158*/ 	.word	0x00000670
        /*015c*/ 	.word	0x000000ff
        /*0160*/ 	.word	0x00000038
        /*0164*/ 	.short	0x0100
        /*0166*/ 	.byte	0x04
	.zero		1


	//   ....[8]....
        /*0168*/ 	.word	0x000007a0
        /*016c*/ 	.word	0x000000ff
        /*0170*/ 	.word	0x00000040
        /*0174*/ 	.short	0x0100
        /*0176*/ 	.byte	0x04
	.zero		1


	//   ....[9]....
        /*0178*/ 	.word	0x000007b0
        /*017c*/ 	.word	0x000000ff
        /*0180*/ 	.word	0x00000048
        /*0184*/ 	.short	0x0100
        /*0186*/ 	.byte	0x04
	.zero		1


	//   ....[10]....
        /*0188*/ 	.word	0x000008a0
        /*018c*/ 	.word	0x000000ff
        /*0190*/ 	.word	0x00000050
        /*0194*/ 	.short	0x0100
        /*0196*/ 	.byte	0x06
	.zero		1


	//   ....[11]....
        /*0198*/ 	.word	0x000008b0
        /*019c*/ 	.word	0x000000ff
        /*01a0*/ 	.word	0x00000058
        /*01a4*/ 	.short	0x0100
        /*01a6*/ 	.byte	0x06
	.zero		1


	//   ....[12]....
        /*01a8*/ 	.word	0x000009f0
        /*01ac*/ 	.word	0x000000ff
        /*01b0*/ 	.word	0x00000060
        /*01b4*/ 	.short	0x0100
        /*01b6*/ 	.byte	0x06
	.zero		1


	//   ....[13]....
        /*01b8*/ 	.word	0x00000a00
        /*01bc*/ 	.word	0x000000ff
        /*01c0*/ 	.word	0x00000070
        /*01c4*/ 	.short	0x0100
        /*01c6*/ 	.byte	0x06
	.zero		1


	//   ....[14]....
        /*01c8*/ 	.word	0x00000a10
        /*01cc*/ 	.word	0x000000ff
        /*01d0*/ 	.word	0x00000068
        /*01d4*/ 	.short	0x0100
        /*01d6*/ 	.byte	0x06
	.zero		1


	//   ....[15]....
        /*01d8*/ 	.word	0x00000a20
        /*01dc*/ 	.word	0x000000ff
        /*01e0*/ 	.word	0x00000078
        /*01e4*/ 	.short	0x0100
        /*01e6*/ 	.byte	0x06
	.zero		1


	//   ....[16]....
        /*01e8*/ 	.word	0x00000b50
        /*01ec*/ 	.word	0x000000ff
        /*01f0*/ 	.word	0x00000080
        /*01f4*/ 	.short	0x0100
        /*01f6*/ 	.byte	0x04
	.zero		1


	//   ....[17]....
        /*01f8*/ 	.word	0x00000b60
        /*01fc*/ 	.word	0x000000ff
        /*0200*/ 	.word	0x000000a0
        /*0204*/ 	.short	0x0100
        /*0206*/ 	.byte	0x04
	.zero		1


	//   ....[18]....
        /*0208*/ 	.word	0x00000b70
        /*020c*/ 	.word	0x000000ff
        /*0210*/ 	.word	0x00000088
        /*0214*/ 	.short	0x0100
        /*0216*/ 	.byte	0x04
	.zero		1


	//   ....[19]....
        /*0218*/ 	.word	0x00000b80
        /*021c*/ 	.word	0x000000ff
        /*0220*/ 	.word	0x000000a8
        /*0224*/ 	.short	0x0100
        /*0226*/ 	.byte	0x04
	.zero		1


	//   ....[20]....
        /*0228*/ 	.word	0x00000b90
        /*022c*/ 	.word	0x000000ff
        /*0230*/ 	.word	0x00000090
        /*0234*/ 	.short	0x0100
        /*0236*/ 	.byte	0x04
	.zero		1


	//   ....[21]....
        /*0238*/ 	.word	0x00000ba0
        /*023c*/ 	.word	0x000000ff
        /*0240*/ 	.word	0x000000b0
        /*0244*/ 	.short	0x0100
        /*0246*/ 	.byte	0x04
	.zero		1


	//   ....[22]....
        /*0248*/ 	.word	0x00000bb0
        /*024c*/ 	.word	0x000000ff
        /*0250*/ 	.word	0x00000098
        /*0254*/ 	.short	0x0100
        /*0256*/ 	.byte	0x04
	.zero		1


	//   ....[23]....
        /*0258*/ 	.word	0x00000bc0
        /*025c*/ 	.word	0x000000ff
        /*0260*/ 	.word	0x000000b8
        /*0264*/ 	.short	0x0100
        /*0266*/ 	.byte	0x04
	.zero		1


	//   ....[24]....
        /*0268*/ 	.word	0x00000cb0
        /*026c*/ 	.word	0x000000ff
        /*0270*/ 	.word	0x000000c0
        /*0274*/ 	.short	0x0100
        /*0276*/ 	.byte	0x04
	.zero		1


	//   ....[25]....
        /*0278*/ 	.word	0x00000cc0
        /*027c*/ 	.word	0x000000ff
        /*0280*/ 	.word	0x000000d0
        /*0284*/ 	.short	0x0100
        /*0286*/ 	.byte	0x04
	.zero		1


	//   ....[26]....
        /*0288*/ 	.word	0x00000cd0
        /*028c*/ 	.word	0x000000ff
        /*0290*/ 	.word	0x000000c8
        /*0294*/ 	.short	0x0100
        /*0296*/ 	.byte	0x04
	.zero		1


	//   ....[27]....
        /*0298*/ 	.word	0x00000ce0
        /*029c*/ 	.word	0x000000ff
        /*02a0*/ 	.word	0x000000d8
        /*02a4*/ 	.short	0x0100
        /*02a6*/ 	.byte	0x04
	.zero		1


	//   ....[28]....
        /*02a8*/ 	.word	0x00001940
        /*02ac*/ 	.word	0x00000000
        /*02b0*/ 	.word	0x000000d0
        /*02b4*/ 	.short	0x010a
        /*02b6*/ 	.byte	0xff
	.zero		1


	//   ....[29]....
        /*02b8*/ 	.word	0x00001970
        /*02bc*/ 	.word	0x00000000
        /*02c0*/ 	.word	0x000000c0
        /*02c4*/ 	.short	0x0101
        /*02c6*/ 	.byte	0xff
	.zero		1


	//   ....[30]....
        /*02c8*/ 	.word	0x00001a50
        /*02cc*/ 	.word	0x000000ff
        /*02d0*/ 	.word	0x00000020
        /*02d4*/ 	.short	0x010a
        /*02d6*/ 	.byte	0x04
	.zero		1


	//   ....[31]....
        /*02d8*/ 	.word	0x00001ad0
        /*02dc*/ 	.word	0x000000ff
        /*02e0*/ 	.word	0x00000020
        /*02e4*/ 	.short	0x010a
        /*02e6*/ 	.byte	0x21
	.zero		1


	//   ....[32]....
        /*02e8*/ 	.word	0x00001c60
        /*02ec*/ 	.word	0x000000ff
        /*02f0*/ 	.word	0x00000020
        /*02f4*/ 	.short	0x010a
        /*02f6*/ 	.byte	0x08
	.zero		1


	//   ....[33]....
        /*02f8*/ 	.word	0x00001da0
        /*02fc*/ 	.word	0x000000ff
        /*0300*/ 	.word	0x00000058
        /*0304*/ 	.short	0x0101
        /*0306*/ 	.byte	0x06
	.zero		1


	//   ....[34]....
        /*0308*/ 	.word	0x00001dc0
        /*030c*/ 	.word	0x000000ff
        /*0310*/ 	.word	0x00000020
        /*0314*/ 	.short	0x010a
        /*0316*/ 	.byte	0x04
	.zero		1


	//   ....[35]....
        /*0318*/ 	.word	0x00001e40
        /*031c*/ 	.word	0x000000ff
        /*0320*/ 	.word	0x00000020
        /*0324*/ 	.short	0x010a
        /*0326*/ 	.byte	0x11
	.zero		1


	//   ....[36]....
        /*0328*/ 	.word	0x00001fd0
        /*032c*/ 	.word	0x000000ff
        /*0330*/ 	.word	0x00000020
        /*0334*/ 	.short	0x010a
        /*0336*/ 	.byte	0x07
	.zero		1


	//   ....[37]....
        /*0338*/ 	.word	0x00002140
        /*033c*/ 	.word	0x00000003
        /*0340*/ 	.word	0x00000060
        /*0344*/ 	.short	0x010a
        /*0346*/ 	.byte	0xff
	.zero		1


	//   ....[38]....
        /*0348*/ 	.word	0x00002290
        /*034c*/ 	.word	0x00000000
        /*0350*/ 	.word	0x00000000
        /*0354*/ 	.short	0x0101
        /*0356*/ 	.byte	0xff
	.zero		1


	//   ....[39]....
        /*0358*/ 	.word	0x00002830
        /*035c*/ 	.word	0x000000ff
        /*0360*/ 	.word	0x00000000
        /*0364*/ 	.short	0x010a
        /*0366*/ 	.byte	0x04
	.zero		1


	//   ....[40]....
        /*0368*/ 	.word	0x000028c0
        /*036c*/ 	.word	0x000000ff
        /*0370*/ 	.word	0x00000000
        /*0374*/ 	.short	0x010a
        /*0376*/ 	.byte	0x05
	.zero		1


	//   ....[41]....
        /*0378*/ 	.word	0x00002950
        /*037c*/ 	.word	0x000000ff
        /*0380*/ 	.word	0x00000000
        /*0384*/ 	.short	0x010a
        /*0386*/ 	.byte	0x05
	.zero		1


	//   ....[42]....
        /*0388*/ 	.word	0x000029f0
        /*038c*/ 	.word	0x00000000
        /*0390*/ 	.word	0x00000000
        /*0394*/ 	.short	0x010a
        /*0396*/ 	.byte	0xff
	.zero		1


	//   ....[43]....
        /*0398*/ 	.word	0x00002b10
        /*039c*/ 	.word	0x00000002
        /*03a0*/ 	.word	0x000000c0
        /*03a4*/ 	.short	0x010a
        /*03a6*/ 	.byte	0xff
	.zero		1


	//   ....[44]....
        /*03a8*/ 	.word	0x00002b80
        /*03ac*/ 	.word	0x00000002
        /*03b0*/ 	.word	0x00000000
        /*03b4*/ 	.short	0x0101
        /*03b6*/ 	.byte	0xff
	.zero		1


	//   ....[45]....
        /*03b8*/ 	.word	0x00002ba0
        /*03bc*/ 	.word	0x000000ff
        /*03c0*/ 	.word	0x00000070
        /*03c4*/ 	.short	0x010a
        /*03c6*/ 	.byte	0x04
	.zero		1


	//   ....[46]....
        /*03c8*/ 	.word	0x00002cc0
        /*03cc*/ 	.word	0x00000002
        /*03d0*/ 	.word	0x00000060
        /*03d4*/ 	.short	0x010a
        /*03d6*/ 	.byte	0xff
	.zero		1


	//   ....[47]....
        /*03d8*/ 	.word	0x00002dc0
        /*03dc*/ 	.word	0x00000002
        /*03e0*/ 	.word	0x00000000
        /*03e4*/ 	.short	0x0101
        /*03e6*/ 	.byte	0xff
	.zero		1


	//   ....[48]....
        /*03e8*/ 	.word	0x00002e50
        /*03ec*/ 	.word	0x000000ff
        /*03f0*/ 	.word	0x00000070
        /*03f4*/ 	.short	0x0106
        /*03f6*/ 	.byte	0x04
	.zero		1


	//   ....[49]....
        /*03f8*/ 	.word	0x00002e70
        /*03fc*/ 	.word	0x000000ff
        /*0400*/ 	.word	0x00000070
        /*0404*/ 	.short	0x010a
        /*0406*/ 	.byte	0x04
	.zero		1


	//   ....[50]....
        /*0408*/ 	.word	0x00002f00
        /*040c*/ 	.word	0x000000ff
        /*0410*/ 	.word	0x00000070
        /*0414*/ 	.short	0x0106
        /*0416*/ 	.byte	0x07
	.zero		1


	//   ....[51]....
        /*0418*/ 	.word	0x00002f40
        /*041c*/ 	.word	0x00000000
        /*0420*/ 	.word	0x00000070
        /*0424*/ 	.short	0x010a
        /*0426*/ 	.byte	0xff
	.zero		1


	//   ....[52]....
        /*0428*/ 	.word	0x00003490
        /*042c*/ 	.word	0x00000000
        /*0430*/ 	.word	0x00000060
        /*0434*/ 	.short	0x010a
        /*0436*/ 	.byte	0xff
	.zero		1


	//   ....[53]....
        /*0438*/ 	.word	0x00003590
        /*043c*/ 	.word	0x00000003
        /*0440*/ 	.word	0x00000000
        /*0444*/ 	.short	0x0101
        /*0446*/ 	.byte	0xff
	.zero		1


	//   ....[54]....
        /*0448*/ 	.word	0x000035a0
        /*044c*/ 	.word	0x000000ff
        /*0450*/ 	.word	0x00000000
        /*0454*/ 	.short	0x010a
        /*0456*/ 	.byte	0x04
	.zero		1


	//   ....[55]....
        /*0458*/ 	.word	0x00003620
        /*045c*/ 	.word	0x000000ff
        /*0460*/ 	.word	0x000000a0
        /*0464*/ 	.short	0x010a
        /*0466*/ 	.byte	0x1f
	.zero		1


	//   ....[56]....
        /*0468*/ 	.word	0x00003700
        /*046c*/ 	.word	0x000000ff
        /*0470*/ 	.word	0x00000000
        /*0474*/ 	.short	0x010a
        /*0476*/ 	.byte	0x05
	.zero		1


	//   ....[57]....
        /*0478*/ 	.word	0x00003840
        /*047c*/ 	.word	0x000000ff
        /*0480*/ 	.word	0x00000000
        /*0484*/ 	.short	0x010a
        /*0486*/ 	.byte	0x04
	.zero		1


	//   ....[58]....
        /*0488*/ 	.word	0x00003ad0
        /*048c*/ 	.word	0x000000ff
        /*0490*/ 	.word	0x00000000
        /*0494*/ 	.short	0x010a
        /*0496*/ 	.byte	0x04
	.zero		1


	//   ....[59]....
        /*0498*/ 	.word	0x00003b60
        /*049c*/ 	.word	0x000000ff
        /*04a0*/ 	.word	0x00000000
        /*04a4*/ 	.short	0x010a
        /*04a6*/ 	.byte	0x05
	.zero		1


	//   ....[60]....
        /*04a8*/ 	.word	0x00003bf0
        /*04ac*/ 	.word	0x000000ff
        /*04b0*/ 	.word	0x00000000
        /*04b4*/ 	.short	0x010a
        /*04b6*/ 	.byte	0x05
	.zero		1


	//   ....[61]....
        /*04b8*/ 	.word	0x00003c80
        /*04bc*/ 	.word	0x000000ff
        /*04c0*/ 	.word	0x00000000
        /*04c4*/ 	.short	0x010a
        /*04c6*/ 	.byte	0x04
	.zero		1


	//   ....[62]....
        /*04c8*/ 	.word	0x00004120
        /*04cc*/ 	.word	0x00000007
        /*04d0*/ 	.word	0x00000060
        /*04d4*/ 	.short	0x010a
        /*04d6*/ 	.byte	0xff
	.zero		1


	//   ....[63]....
        /*04d8*/ 	.word	0x00004290
        /*04dc*/ 	.word	0x00000000
        /*04e0*/ 	.word	0x00000000
        /*04e4*/ 	.short	0x0101
        /*04e6*/ 	.byte	0xff
	.zero		1


	//   ....[64]....
        /*04e8*/ 	.word	0x00004700
        /*04ec*/ 	.word	0x000000ff
        /*04f0*/ 	.word	0x00000058
        /*04f4*/ 	.short	0x010a
        /*04f6*/ 	.byte	0x11
	.zero		1


	//   ....[65]....
        /*04f8*/ 	.word	0x00004880
        /*04fc*/ 	.word	0x000000ff
        /*0500*/ 	.word	0x00000048
        /*0504*/ 	.short	0x010a
        /*0506*/ 	.byte	0x11
	.zero		1


	//   ....[66]....
        /*0508*/ 	.word	0x00004a90
        /*050c*/ 	.word	0x000000ff
        /*0510*/ 	.word	0x00000040
        /*0514*/ 	.short	0x010b
        /*0516*/ 	.byte	0x11
	.zero		1


	//   ....[67]....
        /*0518*/ 	.word	0x00004aa0
        /*051c*/ 	.word	0x000000ff
        /*0520*/ 	.word	0x00000000
        /*0524*/ 	.short	0x0101
        /*0526*/ 	.byte	0x30
	.zero		1


	//   ....[68]....
        /*0528*/ 	.word	0x00004ae0
        /*052c*/ 	.word	0x00000000
        /*0530*/ 	.word	0x00000048
        /*0534*/ 	.short	0x010a
        /*0536*/ 	.byte	0xff
	.zero		1


	//   ....[69]....
        /*0538*/ 	.word	0x00004e10
        /*053c*/ 	.word	0x00000003
        /*0540*/ 	.word	0x00000060
        /*0544*/ 	.short	0x010a
        /*0546*/ 	.byte	0xff
	.zero		1


	//   ....[70]....
        /*0548*/ 	.word	0x00004f90
        /*054c*/ 	.word	0x00000000
        /*0550*/ 	.word	0x00000000
        /*0554*/ 	.short	0x0101
        /*0556*/ 	.byte	0xff
	.zero		1


	//   ....[71]....
        /*0558*/ 	.word	0x000059f0
        /*055c*/ 	.word	0x000000ff
        /*0560*/ 	.word	0x00000040
        /*0564*/ 	.short	0x010a
        /*0566*/ 	.byte	0x2c
	.zero		1


	//   ....[72]....
        /*0568*/ 	.word	0x00005a00
        /*056c*/ 	.word	0x00000010
        /*0570*/ 	.word	0x00000080
        /*0574*/ 	.short	0x010a
        /*0576*/ 	.byte	0xff
	.zero		1


	//   ....[73]....
        /*0578*/ 	.word	0x00005bb0
        /*057c*/ 	.word	0x000000ff
        /*0580*/ 	.word	0x00000040
        /*0584*/ 	.short	0x010a
        /*0586*/ 	.byte	0x2c
	.zero		1


	//   ....[74]....
        /*0588*/ 	.word	0x00005c90
        /*058c*/ 	.word	0x000000ff
        /*0590*/ 	.word	0x00000000
        /*0594*/ 	.short	0x0101
        /*0596*/ 	.byte	0x04
	.zero		1


	//   ....[75]....
        /*0598*/ 	.word	0x00005cf0
        /*059c*/ 	.word	0x00000010
        /*05a0*/ 	.word	0x00000080
        /*05a4*/ 	.short	0x010a
        /*05a6*/ 	.byte	0xff
	.zero		1


	//   ....[76]....
        /*05a8*/ 	.word	0x00005fb0
        /*05ac*/ 	.word	0x000000ff
        /*05b0*/ 	.word	0x00000000
        /*05b4*/ 	.short	0x0101
        /*05b6*/ 	.byte	0x04
	.zero		1


	//   ....[77]....
        /*05b8*/ 	.word	0x000069b0
        /*05bc*/ 	.word	0x00000000
        /*05c0*/ 	.word	0x000000d0
        /*05c4*/ 	.short	0x010a
        /*05c6*/ 	.byte	0xff
	.zero		1


	//   ....[78]....
        /*05c8*/ 	.word	0x00006a10
        /*05cc*/ 	.word	0x00000000
        /*05d0*/ 	.word	0x00000020
        /*05d4*/ 	.short	0x010a
        /*05d6*/ 	.byte	0xff
	.zero		1


	//   ....[79]....
        /*05d8*/ 	.word	0x00006a70
        /*05dc*/ 	.word	0x00000000
        /*05e0*/ 	.word	0x00000020
        /*05e4*/ 	.short	0x010a
        /*05e6*/ 	.byte	0xff
	.zero		1


	//   ....[80]....
        /*05e8*/ 	.word	0x00006ac0
        /*05ec*/ 	.word	0x00000003
        /*05f0*/ 	.word	0x00000060
        /*05f4*/ 	.short	0x010a
        /*05f6*/ 	.byte	0xff
	.zero		1


	//   ....[81]....
        /*05f8*/ 	.word	0x00006b20
        /*05fc*/ 	.word	0x00000000
        /*0600*/ 	.word	0x00000000
        /*0604*/ 	.short	0x010a
        /*0606*/ 	.byte	0xff
	.zero		1


	//   ....[82]....
        /*0608*/ 	.word	0x00006b80
        /*060c*/ 	.word	0x00000000
        /*0610*/ 	.word	0x00000000
        /*0614*/ 	.short	0x010a
        /*0616*/ 	.byte	0xff
	.zero		1


	//   ....[83]....
        /*0618*/ 	.word	0x00006be0
        /*061c*/ 	.word	0x00000000
        /*0620*/ 	.word	0x00000000
        /*0624*/ 	.short	0x010a
        /*0626*/ 	.byte	0xff
	.zero		1


	//   ....[84]....
        /*0628*/ 	.word	0x00006c30
        /*062c*/ 	.word	0x00000002
        /*0630*/ 	.word	0x000000c0
        /*0634*/ 	.short	0x010a
        /*0636*/ 	.byte	0xff
	.zero		1


	//   ....[85]....
        /*0638*/ 	.word	0x00006c90
        /*063c*/ 	.word	0x00000002
        /*0640*/ 	.word	0x00000070
        /*0644*/ 	.short	0x010a
        /*0646*/ 	.byte	0xff
	.zero		1


	//   ....[86]....
        /*0648*/ 	.word	0x00006ce0
        /*064c*/ 	.word	0x00000002
        /*0650*/ 	.word	0x00000060
        /*0654*/ 	.short	0x010a
        /*0656*/ 	.byte	0xff
	.zero		1


	//   ....[87]....
        /*0658*/ 	.word	0x00006d40
        /*065c*/ 	.word	0x00000000
        /*0660*/ 	.word	0x00000070
        /*0664*/ 	.short	0x010a
        /*0666*/ 	.byte	0xff
	.zero		1


	//   ....[88]....
        /*0668*/ 	.word	0x00006d90
        /*066c*/ 	.word	0x00000000
        /*0670*/ 	.word	0x00000060
        /*0674*/ 	.short	0x010a
        /*0676*/ 	.byte	0xff
	.zero		1


	//   ....[89]....
        /*0678*/ 	.word	0x00006df0
        /*067c*/ 	.word	0x00000002
        /*0680*/ 	.word	0x000000a0
        /*0684*/ 	.short	0x010a
        /*0686*/ 	.byte	0xff
	.zero		1


	//   ....[90]....
        /*0688*/ 	.word	0x00006e50
        /*068c*/ 	.word	0x00000000
        /*0690*/ 	.word	0x00000000
        /*0694*/ 	.short	0x010a
        /*0696*/ 	.byte	0xff
	.zero		1


	//   ....[91]....
        /*0698*/ 	.word	0x00006eb0
        /*069c*/ 	.word	0x00000000
        /*06a0*/ 	.word	0x00000000
        /*06a4*/ 	.short	0x010a
        /*06a6*/ 	.byte	0xff
	.zero		1


	//   ....[92]....
        /*06a8*/ 	.word	0x00006f10
        /*06ac*/ 	.word	0x00000000
        /*06b0*/ 	.word	0x00000000
        /*06b4*/ 	.short	0x010a
        /*06b6*/ 	.byte	0xff
	.zero		1


	//   ....[93]....
        /*06b8*/ 	.word	0x00006f70
        /*06bc*/ 	.word	0x00000000
        /*06c0*/ 	.word	0x00000000
        /*06c4*/ 	.short	0x010a
        /*06c6*/ 	.byte	0xff
	.zero		1


	//   ....[94]....
        /*06c8*/ 	.word	0x00006fd0
        /*06cc*/ 	.word	0x00000000
        /*06d0*/ 	.word	0x00000000
        /*06d4*/ 	.short	0x010a
        /*06d6*/ 	.byte	0xff
	.zero		1


	//   ....[95]....
        /*06d8*/ 	.word	0x00007020
        /*06dc*/ 	.word	0x00000007
        /*06e0*/ 	.word	0x00000060
        /*06e4*/ 	.short	0x010a
        /*06e6*/ 	.byte	0xff
	.zero		1


	//   ....[96]....
        /*06e8*/ 	.word	0x00007080
        /*06ec*/ 	.word	0x00000000
        /*06f0*/ 	.word	0x00000058
        /*06f4*/ 	.short	0x010a
        /*06f6*/ 	.byte	0xff
	.zero		1


	//   ....[97]....
        /*06f8*/ 	.word	0x000070e0
        /*06fc*/ 	.word	0x00000000
        /*0700*/ 	.word	0x00000048
        /*0704*/ 	.short	0x010a
        /*0706*/ 	.byte	0xff
	.zero		1


	//   ....[98]....
        /*0708*/ 	.word	0x00007130
        /*070c*/ 	.word	0x00000003
        /*0710*/ 	.word	0x00000060
        /*0714*/ 	.short	0x010a
        /*0716*/ 	.byte	0xff
	.zero		1


	//   ....[99]....
        /*0718*/ 	.word	0x00007190
        /*071c*/ 	.word	0x00000000
        /*0720*/ 	.word	0x00000040
        /*0724*/ 	.short	0x010a
        /*0726*/ 	.byte	0xff
	.zero		1


	//   ....[100]....
        /*0728*/ 	.word	0x000071e0
        /*072c*/ 	.word	0x00000010
        /*0730*/ 	.word	0x00000080
        /*0734*/ 	.short	0x010a
        /*0736*/ 	.byte	0xff
	.zero		1


	//----- nvinfo : EIATTR_NUM_MBARRIERS
	.align		4
.L_47:
        /*0738*/ 	.byte	0x03, 0x38
        /*073a*/ 	.short	0x001c


	//----- nvinfo : EIATTR_EXIT_INSTR_OFFSETS
	.align		4
        /*073c*/ 	.byte	0x04, 0x1c
        /*073e*/ 	.short	(.L_49 - .L_48)


	//   ....[0]....
.L_48:
        /*0740*/ 	.word	0x00002a20


	//   ....[1]....
        /*0744*/ 	.word	0x00002f10


	//   ....[2]....
        /*0748*/ 	.word	0x00002f70


	//   ....[3]....
        /*074c*/ 	.word	0x00003ee0


	//   ....[4]....
        /*0750*/ 	.word	0x00004b10


	//   ....[5]....
        /*0754*/ 	.word	0x00004b50


	//   ....[6]....
        /*0758*/ 	.word	0x000069a0


	//----- nvinfo : EIATTR_MAX_THREADS
	.align		4
.L_49:
        /*075c*/ 	.byte	0x04, 0x05
        /*075e*/ 	.short	(.L_51 - .L_50)
.L_50:
        /*0760*/ 	.word	0x00000100
        /*0764*/ 	.word	0x00000001
        /*0768*/ 	.word	0x00000001


	//----- nvinfo : EIATTR_CRS_STACK_SIZE
	.align		4
.L_51:
        /*076c*/ 	.byte	0x04, 0x1e
        /*076e*/ 	.short	(.L_53 - .L_52)
.L_52:
        /*0770*/ 	.word	0x00000000


	//----- nvinfo : EIATTR_CBANK_PARAM_SIZE
	.align		4
.L_53:
        /*0774*/ 	.byte	0x03, 0x19
        /*0776*/ 	.short	0x0800


	//----- nvinfo : EIATTR_PARAM_CBANK
	.align		4
        /*0778*/ 	.byte	0x04, 0x0a
        /*077a*/ 	.short	(.L_55 - .L_54)
	.align		4
.L_54:
        /*077c*/ 	.word	index@(.nv.constant0._ZN7cutlass13device_kernelINS_4gemm6kernel13GemmUniversalIN4cute5tupleIJiiiiEEENS1_10collective13CollectiveMmaINS1_35MainloopSm100TmaUmmaWarpSpecializedILi4ELi2ELi4ENS5_IJNS4_1CILi2EEESB_NSA_ILi1EEEEEEEENS5_IJNSA_ILi64EEESF_NSA_ILi128EEEEEEaNS5_IJlSC_lEEEaSI_NS4_8TiledMMAINS4_8MMA_AtomIJNS4_15SM100_MMA_S8_SSIaaiLi64ELi64ELNS4_4UMMA5MajorE0ELSN_0ELNSM_8SaturateE0EEEEEENS4_6LayoutINS5_IJSC_SC_SC_EEENS5_IJNSA_ILi0EEEST_ST_EEEEENS5_IJNS4_10UnderscoreESW_SW_EEEEENS4_23SM90_TMA_LOAD_MULTICASTENS4_14ComposedLayoutINS4_7SwizzleILi3ELi4ELi3EEENS4_18smem_ptr_flag_bitsILi8EEENSR_INS5_IJNSA_ILi8EEESG_EEENS5_IJSG_SC_EEEEEEEvNS4_8identityESZ_S19_vS1A_EENS_8epilogue10collective18CollectiveEpilogueINS1C_23Sm100TmaWarpSpecializedILi1ELi1ELi32ELb0ELb0EEEJSH_NS5_IJNSR_ISF_SC_EES1H_EEEaSI_aSI_NS1C_6fusion15FusionCallbacksIS1G_NS1J_17LinearCombinationIaiaiLNS_15FloatRoundStyleE2EEESH_S1I_JEEENS4_5SM1004TMEM4LOAD26SM100_TMEM_LOAD_16dp32b32xENS4_13SM90_TMA_LOADENS10_INS11_ILi2ELi4ELi3EEES14_NSR_INS5_IJS15_SF_EEENS5_IJSF_SC_EEEEEEENS4_39AutoVectorizingCopyWithAssumedAlignmentILi128EEENS4_14SM90_TMA_STOREES1Y_S20_S20_EEEvvEEEEvNT_6ParamsE)
        /*0780*/ 	.short	0x0380
        /*0782*/ 	.short	0x0800


	//----- nvinfo : EIATTR_SW_WAR
	.align		4
.L_55:
        /*0784*/ 	.byte	0x04, 0x36
        /*0786*/ 	.short	(.L_57 - .L_56)
.L_56:
        /*0788*/ 	.word	0x00000008
.L_57:


//--------------------- .nv.callgraph             --------------------------
	.section	.nv.callgraph,"",@"SHT_CUDA_CALLGRAPH"
	.align	4
	.sectionentsize	8
	.align		4
        /*0000*/ 	.word	0x00000000
	.align		4
        /*0004*/ 	.word	0xffffffff
	.align		4
        /*0008*/ 	.word	index@(_ZN7cutlass13device_kernelINS_4gemm6kernel13GemmUniversalIN4cute5tupleIJiiiiEEENS1_10collective13CollectiveMmaINS1_35MainloopSm100TmaUmmaWarpSpecializedILi4ELi2ELi4ENS5_IJNS4_1CILi2EEESB_NSA_ILi1EEEEEEEENS5_IJNSA_ILi64EEESF_NSA_ILi128EEEEEEaNS5_IJlSC_lEEEaSI_NS4_8TiledMMAINS4_8MMA_AtomIJNS4_15SM100_MMA_S8_SSIaaiLi64ELi64ELNS4_4UMMA5MajorE0ELSN_0ELNSM_8SaturateE0EEEEEENS4_6LayoutINS5_IJSC_SC_SC_EEENS5_IJNSA_ILi0EEEST_ST_EEEEENS5_IJNS4_10UnderscoreESW_SW_EEEEENS4_23SM90_TMA_LOAD_MULTICASTENS4_14ComposedLayoutINS4_7SwizzleILi3ELi4ELi3EEENS4_18smem_ptr_flag_bitsILi8EEENSR_INS5_IJNSA_ILi8EEESG_EEENS5_IJSG_SC_EEEEEEEvNS4_8identityESZ_S19_vS1A_EENS_8epilogue10collective18CollectiveEpilogueINS1C_23Sm100TmaWarpSpecializedILi1ELi1ELi32ELb0ELb0EEEJSH_NS5_IJNSR_ISF_SC_EES1H_EEEaSI_aSI_NS1C_6fusion15FusionCallbacksIS1G_NS1J_17LinearCombinationIaiaiLNS_15FloatRoundStyleE2EEESH_S1I_JEEENS4_5SM1004TMEM4LOAD26SM100_TMEM_LOAD_16dp32b32xENS4_13SM90_TMA_LOADENS10_INS11_ILi2ELi4ELi3EEES14_NSR_INS5_IJS15_SF_EEENS5_IJSF_SC_EEEEEEENS4_39AutoVectorizingCopyWithAssumedAlignmentILi128EEENS4_14SM90_TMA_STOREES1Y_S20_S20_EEEvvEEEEvNT_6ParamsE)
	.align		4
        /*000c*/ 	.word	index@(__assertfail)
	.align		4
        /*0010*/ 	.word	0x00000000
	.align		4
        /*0014*/ 	.word	0xfffffffe
	.align		4
        /*0018*/ 	.word	0x00000000
	.align		4
        /*001c*/ 	.word	0xfffffffd
	.align		4
        /*0020*/ 	.word	0x00000000
	.align		4
        /*0024*/ 	.word	0xfffffffc


//--------------------- .nv.constant4             --------------------------
	.section	.nv.constant4,"a",@progbits
	.align	8
	.align		8
.nv.constant4:
        /*0000*/ 	.dword	__assertfail
	.align		8
        /*0008*/ 	.dword	__unnamed_1
	.align		8
        /*0010*/ 	.dword	__unnamed_2
	.align		8
        /*0018*/ 	.dword	_ZN40_INTERNAL_0e743633_4_k_cu_cc8c1227_102854cuda3std3__45__cpo5beginE
	.align		8
        /*0020*/ 	.dword	_ZN40_INTERNAL_0e743633_4_k_cu_cc8c1227_102854cuda3std3__45__cpo3endE
	.align		8
        /*0028*/ 	.dword	_ZN40_INTERNAL_0e743633_4_k_cu_cc8c1227_102854cuda3std3__45__cpo6cbeginE
	.align		8
        /*0030*/ 	.dword	_ZN40_INTERNAL_0e743633_4_k_cu_cc8c1227_102854cuda3std3__45__cpo4cendE
	.align		8
        /*0038*/ 	.dword	_ZN40_INTERNAL_0e743633_4_k_cu_cc8c1227_102854cuda3std3__442_GLOBAL__N__0e743633_4_k_cu_cc8c1227_102856ignoreE
	.align		8
        /*0040*/ 	.dword	_ZN40_INTERNAL_0e743633_4_k_cu_cc8c1227_102854cuda3std3__419piecewise_constructE
	.align		8
        /*0048*/ 	.dword	_ZN40_INTERNAL_0e743633_4_k_cu_cc8c1227_102854cuda3std3__48in_placeE
	.align		8
        /*0050*/ 	.dword	_ZN40_INTERNAL_0e743633_4_k_cu_cc8c1227_102854cuda3std6ranges3__45__cpo4swapE
	.align		8
        /*0058*/ 	.dword	_ZN40_INTERNAL_0e743633_4_k_cu_cc8c1227_102854cuda3std6ranges3__45__cpo9iter_moveE
	.align		8
        /*0060*/ 	.dword	_ZN40_INTERNAL_0e743633_4_k_cu_cc8c1227_102854cute7productE
	.align		8
        /*0068*/ 	.dword	_ZN40_INTERNAL_0e743633_4_k_cu_cc8c1227_102854cute1_E
	.align		8
        /*0070*/ 	.dword	$str$25
	.align		8
        /*0078*/ 	.dword	$str$26
	.align		8
        /*0080*/ 	.dword	$str$27
	.align		8
        /*0088*/ 	.dword	$str$28


//--------------------- .text._ZN7cutlass13device_kernelINS_4gemm6kernel13GemmUniversalIN4cute5tupleIJiiiiEEENS1_10collective13CollectiveMmaINS1_35MainloopSm100TmaUmmaWarpSpecializedILi4ELi2ELi4ENS5_IJNS4_1CILi2EEESB_NSA_ILi1EEEEEEEENS5_IJNSA_ILi64EEESF_NSA_ILi128EEEEEEaNS5_IJlSC_lEEEaSI_NS4_8TiledMMAINS4_8MMA_AtomIJNS4_15SM100_MMA_S8_SSIaaiLi64ELi64ELNS4_4UMMA5MajorE0ELSN_0ELNSM_8SaturateE0EEEEEENS4_6LayoutINS5_IJSC_SC_SC_EEENS5_IJNSA_ILi0EEEST_ST_EEEEENS5_IJNS4_10UnderscoreESW_SW_EEEEENS4_23SM90_TMA_LOAD_MULTICASTENS4_14ComposedLayoutINS4_7SwizzleILi3ELi4ELi3EEENS4_18smem_ptr_flag_bitsILi8EEENSR_INS5_IJNSA_ILi8EEESG_EEENS5_IJSG_SC_EEEEEEEvNS4_8identityESZ_S19_vS1A_EENS_8epilogue10collective18CollectiveEpilogueINS1C_23Sm100TmaWarpSpecializedILi1ELi1ELi32ELb0ELb0EEEJSH_NS5_IJNSR_ISF_SC_EES1H_EEEaSI_aSI_NS1C_6fusion15FusionCallbacksIS1G_NS1J_17LinearCombinationIaiaiLNS_15FloatRoundStyleE2EEESH_S1I_JEEENS4_5SM1004TMEM4LOAD26SM100_TMEM_LOAD_16dp32b32xENS4_13SM90_TMA_LOADENS10_INS11_ILi2ELi4ELi3EEES14_NSR_INS5_IJS15_SF_EEENS5_IJSF_SC_EEEEEEENS4_39AutoVectorizingCopyWithAssumedAlignmentILi128EEENS4_14SM90_TMA_STOREES1Y_S20_S20_EEEvvEEEEvNT_6ParamsE --------------------------
	.section	.text._ZN7cutlass13device_kernelINS_4gemm6kernel13GemmUniversalIN4cute5tupleIJiiiiEEENS1_10collective13CollectiveMmaINS1_35MainloopSm100TmaUmmaWarpSpecializedILi4ELi2ELi4ENS5_IJNS4_1CILi2EEESB_NSA_ILi1EEEEEEEENS5_IJNSA_ILi64EEESF_NSA_ILi128EEEEEEaNS5_IJlSC_lEEEaSI_NS4_8TiledMMAINS4_8MMA_AtomIJNS4_15SM100_MMA_S8_SSIaaiLi64ELi64ELNS4_4UMMA5MajorE0ELSN_0ELNSM_8SaturateE0EEEEEENS4_6LayoutINS5_IJSC_SC_SC_EEENS5_IJNSA_ILi0EEEST_ST_EEEEENS5_IJNS4_10UnderscoreESW_SW_EEEEENS4_23SM90_TMA_LOAD_MULTICASTENS4_14ComposedLayoutINS4_7SwizzleILi3ELi4ELi3EEENS4_18smem_ptr_flag_bitsILi8EEENSR_INS5_IJNSA_ILi8EEESG_EEENS5_IJSG_SC_EEEEEEEvNS4_8identityESZ_S19_vS1A_EENS_8epilogue10collective18CollectiveEpilogueINS1C_23Sm100TmaWarpSpecializedILi1ELi1ELi32ELb0ELb0EEEJSH_NS5_IJNSR_ISF_SC_EES1H_EEEaSI_aSI_NS1C_6fusion15FusionCallbacksIS1G_NS1J_17LinearCombinationIaiaiLNS_15FloatRoundStyleE2EEESH_S1I_JEEENS4_5SM1004TMEM4LOAD26SM100_TMEM_LOAD_16dp32b32xENS4_13SM90_TMA_LOADENS10_INS11_ILi2ELi4ELi3EEES14_NSR_INS5_IJS15_SF_EEENS5_IJSF_SC_EEEEEEENS4_39AutoVectorizingCopyWithAssumedAlignmentILi128EEENS4_14SM90_TMA_STOREES1Y_S20_S20_EEEvvEEEEvNT_6ParamsE,"ax",@progbits
	.align	128
.text._ZN7cutlass13device_kernelINS_4gemm6kernel13GemmUniversalIN4cute5tupleIJiiiiEEENS1_10collective13CollectiveMmaINS1_35MainloopSm100TmaUmmaWarpSpecializedILi4ELi2ELi4ENS5_IJNS4_1CILi2EEESB_NSA_ILi1EEEEEEEENS5_IJNSA_ILi64EEESF_NSA_ILi128EEEEEEaNS5_IJlSC_lEEEaSI_NS4_8TiledMMAINS4_8MMA_AtomIJNS4_15SM100_MMA_S8_SSIaaiLi64ELi64ELNS4_4UMMA5MajorE0ELSN_0ELNSM_8SaturateE0EEEEEENS4_6LayoutINS5_IJSC_SC_SC_EEENS5_IJNSA_ILi0EEEST_ST_EEEEENS5_IJNS4_10UnderscoreESW_SW_EEEEENS4_23SM90_TMA_LOAD_MULTICASTENS4_14ComposedLayoutINS4_7SwizzleILi3ELi4ELi3EEENS4_18smem_ptr_flag_bitsILi8EEENSR_INS5_IJNSA_ILi8EEESG_EEENS5_IJSG_SC_EEEEEEEvNS4_8identityESZ_S19_vS1A_EENS_8epilogue10collective18CollectiveEpilogueINS1C_23Sm100TmaWarpSpecializedILi1ELi1ELi32ELb0ELb0EEEJSH_NS5_IJNSR_ISF_SC_EES1H_EEEaSI_aSI_NS1C_6fusion15FusionCallbacksIS1G_NS1J_17LinearCombinationIaiaiLNS_15FloatRoundStyleE2EEESH_S1I_JEEENS4_5SM1004TMEM4LOAD26SM100_TMEM_LOAD_16dp32b32xENS4_13SM90_TMA_LOADENS10_INS11_ILi2ELi4ELi3EEES14_NSR_INS5_IJS15_SF_EEENS5_IJSF_SC_EEEEEEENS4_39AutoVectorizingCopyWithAssumedAlignmentILi128EEENS4_14SM90_TMA_STOREES1Y_S20_S20_EEEvvEEEEvNT_6ParamsE:
        .type           _ZN7cutlass13device_kernelINS_4gemm6kernel13GemmUniversalIN4cute5tupleIJiiiiEEENS1_10collective13CollectiveMmaINS1_35MainloopSm100TmaUmmaWarpSpecializedILi4ELi2ELi4ENS5_IJNS4_1CILi2EEESB_NSA_ILi1EEEEEEEENS5_IJNSA_ILi64EEESF_NSA_ILi128EEEEEEaNS5_IJlSC_lEEEaSI_NS4_8TiledMMAINS4_8MMA_AtomIJNS4_15SM100_MMA_S8_SSIaaiLi64ELi64ELNS4_4UMMA5MajorE0ELSN_0ELNSM_8SaturateE0EEEEEENS4_6LayoutINS5_IJSC_SC_SC_EEENS5_IJNSA_ILi0EEEST_ST_EEEEENS5_IJNS4_10UnderscoreESW_SW_EEEEENS4_23SM90_TMA_LOAD_MULTICASTENS4_14ComposedLayoutINS4_7SwizzleILi3ELi4ELi3EEENS4_18smem_ptr_flag_bitsILi8EEENSR_INS5_IJNSA_ILi8EEESG_EEENS5_IJSG_SC_EEEEEEEvNS4_8identityESZ_S19_vS1A_EENS_8epilogue10collective18CollectiveEpilogueINS1C_23Sm100TmaWarpSpecializedILi1ELi1ELi32ELb0ELb0EEEJSH_NS5_IJNSR_ISF_SC_EES1H_EEEaSI_aSI_NS1C_6fusion15FusionCallbacksIS1G_NS1J_17LinearCombinationIaiaiLNS_15FloatRoundStyleE2EEESH_S1I_JEEENS4_5SM1004TMEM4LOAD26SM100_TMEM_LOAD_16dp32b32xENS4_13SM90_TMA_LOADENS10_INS11_ILi2ELi4ELi3EEES14_NSR_INS5_IJS15_SF_EEENS5_IJSF_SC_EEEEEEENS4_39AutoVectorizingCopyWithAssumedAlignmentILi128EEENS4_14SM90_TMA_STOREES1Y_S20_S20_EEEvvEEEEvNT_6ParamsE,@function
        .size           _ZN7cutlass13device_kernelINS_4gemm6kernel13GemmUniversalIN4cute5tupleIJiiiiEEENS1_10collective13CollectiveMmaINS1_35MainloopSm100TmaUmmaWarpSpecializedILi4ELi2ELi4ENS5_IJNS4_1CILi2EEESB_NSA_ILi1EEEEEEEENS5_IJNSA_ILi64EEESF_NSA_ILi128EEEEEEaNS5_IJlSC_lEEEaSI_NS4_8TiledMMAINS4_8MMA_AtomIJNS4_15SM100_MMA_S8_SSIaaiLi64ELi64ELNS4_4UMMA5MajorE0ELSN_0ELNSM_8SaturateE0EEEEEENS4_6LayoutINS5_IJSC_SC_SC_EEENS5_IJNSA_ILi0EEEST_ST_EEEEENS5_IJNS4_10UnderscoreESW_SW_EEEEENS4_23SM90_TMA_LOAD_MULTICASTENS4_14ComposedLayoutINS4_7SwizzleILi3ELi4ELi3EEENS4_18smem_ptr_flag_bitsILi8EEENSR_INS5_IJNSA_ILi8EEESG_EEENS5_IJSG_SC_EEEEEEEvNS4_8identityESZ_S19_vS1A_EENS_8epilogue10collective18CollectiveEpilogueINS1C_23Sm100TmaWarpSpecializedILi1ELi1ELi32ELb0ELb0EEEJSH_NS5_IJNSR_ISF_SC_EES1H_EEEaSI_aSI_NS1C_6fusion15FusionCallbacksIS1G_NS1J_17LinearCombinationIaiaiLNS_15FloatRoundStyleE2EEESH_S1I_JEEENS4_5SM1004TMEM4LOAD26SM100_TMEM_LOAD_16dp32b32xENS4_13SM90_TMA_LOADENS10_INS11_ILi2ELi4ELi3EEES14_NSR_INS5_IJS15_SF_EEENS5_IJSF_SC_EEEEEEENS4_39AutoVectorizingCopyWithAssumedAlignmentILi128EEENS4_14SM90_TMA_STOREES1Y_S20_S20_EEEvvEEEEvNT_6ParamsE,(.L_x_135 - _ZN7cutlass13device_kernelINS_4gemm6kernel13GemmUniversalIN4cute5tupleIJiiiiEEENS1_10collective13CollectiveMmaINS1_35MainloopSm100TmaUmmaWarpSpecializedILi4ELi2ELi4ENS5_IJNS4_1CILi2EEESB_NSA_ILi1EEEEEEEENS5_IJNSA_ILi64EEESF_NSA_ILi128EEEEEEaNS5_IJlSC_lEEEaSI_NS4_8TiledMMAINS4_8MMA_AtomIJNS4_15SM100_MMA_S8_SSIaaiLi64ELi64ELNS4_4UMMA5MajorE0ELSN_0ELNSM_8SaturateE0EEEEEENS4_6LayoutINS5_IJSC_SC_SC_EEENS5_IJNSA_ILi0EEEST_ST_EEEEENS5_IJNS4_10UnderscoreESW_SW_EEEEENS4_23SM90_TMA_LOAD_MULTICASTENS4_14ComposedLayoutINS4_7SwizzleILi3ELi4ELi3EEENS4_18smem_ptr_flag_bitsILi8EEENSR_INS5_IJNSA_ILi8EEESG_EEENS5_IJSG_SC_EEEEEEEvNS4_8identityESZ_S19_vS1A_EENS_8epilogue10collective18CollectiveEpilogueINS1C_23Sm100TmaWarpSpecializedILi1ELi1ELi32ELb0ELb0EEEJSH_NS5_IJNSR_ISF_SC_EES1H_EEEaSI_aSI_NS1C_6fusion15FusionCallbacksIS1G_NS1J_17LinearCombinationIaiaiLNS_15FloatRoundStyleE2EEESH_S1I_JEEENS4_5SM1004TMEM4LOAD26SM100_TMEM_LOAD_16dp32b32xENS4_13SM90_TMA_LOADENS10_INS11_ILi2ELi4ELi3EEES14_NSR_INS5_IJS15_SF_EEENS5_IJSF_SC_EEEEEEENS4_39AutoVectorizingCopyWithAssumedAlignmentILi128EEENS4_14SM90_TMA_STOREES1Y_S20_S20_EEEvvEEEEvNT_6ParamsE)
        .other          _ZN7cutlass13device_kernelINS_4gemm6kernel13GemmUniversalIN4cute5tupleIJiiiiEEENS1_10collective13CollectiveMmaINS1_35MainloopSm100TmaUmmaWarpSpecializedILi4ELi2ELi4ENS5_IJNS4_1CILi2EEESB_NSA_ILi1EEEEEEEENS5_IJNSA_ILi64EEESF_NSA_ILi128EEEEEEaNS5_IJlSC_lEEEaSI_NS4_8TiledMMAINS4_8MMA_AtomIJNS4_15SM100_MMA_S8_SSIaaiLi64ELi64ELNS4_4UMMA5MajorE0ELSN_0ELNSM_8SaturateE0EEEEEENS4_6LayoutINS5_IJSC_SC_SC_EEENS5_IJNSA_ILi0EEEST_ST_EEEEENS5_IJNS4_10UnderscoreESW_SW_EEEEENS4_23SM90_TMA_LOAD_MULTICASTENS4_14ComposedLayoutINS4_7SwizzleILi3ELi4ELi3EEENS4_18smem_ptr_flag_bitsILi8EEENSR_INS5_IJNSA_ILi8EEESG_EEENS5_IJSG_SC_EEEEEEEvNS4_8identityESZ_S19_vS1A_EENS_8epilogue10collective18CollectiveEpilogueINS1C_23Sm100TmaWarpSpecializedILi1ELi1ELi32ELb0ELb0EEEJSH_NS5_IJNSR_ISF_SC_EES1H_EEEaSI_aSI_NS1C_6fusion15FusionCallbacksIS1G_NS1J_17LinearCombinationIaiaiLNS_15FloatRoundStyleE2EEESH_S1I_JEEENS4_5SM1004TMEM4LOAD26SM100_TMEM_LOAD_16dp32b32xENS4_13SM90_TMA_LOADENS10_INS11_ILi2ELi4ELi3EEES14_NSR_INS5_IJS15_SF_EEENS5_IJSF_SC_EEEEEEENS4_39AutoVectorizingCopyWithAssumedAlignmentILi128EEENS4_14SM90_TMA_STOREES1Y_S20_S20_EEEvvEEEEvNT_6ParamsE,@"STO_CUDA_ENTRY STV_DEFAULT"
_ZN7cutlass13device_kernelINS_4gemm6kernel13GemmUniversalIN4cute5tupleIJiiiiEEENS1_10collective13CollectiveMmaINS1_35MainloopSm100TmaUmmaWarpSpecializedILi4ELi2ELi4ENS5_IJNS4_1CILi2EEESB_NSA_ILi1EEEEEEEENS5_IJNSA_ILi64EEESF_NSA_ILi128EEEEEEaNS5_IJlSC_lEEEaSI_NS4_8TiledMMAINS4_8MMA_AtomIJNS4_15SM100_MMA_S8_SSIaaiLi64ELi64ELNS4_4UMMA5MajorE0ELSN_0ELNSM_8SaturateE0EEEEEENS4_6LayoutINS5_IJSC_SC_SC_EEENS5_IJNSA_ILi0EEEST_ST_EEEEENS5_IJNS4_10UnderscoreESW_SW_EEEEENS4_23SM90_TMA_LOAD_MULTICASTENS4_14ComposedLayoutINS4_7SwizzleILi3ELi4ELi3EEENS4_18smem_ptr_flag_bitsILi8EEENSR_INS5_IJNSA_ILi8EEESG_EEENS5_IJSG_SC_EEEEEEEvNS4_8identityESZ_S19_vS1A_EENS_8epilogue10collective18CollectiveEpilogueINS1C_23Sm100TmaWarpSpecializedILi1ELi1ELi32ELb0ELb0EEEJSH_NS5_IJNSR_ISF_SC_EES1H_EEEaSI_aSI_NS1C_6fusion15FusionCallbacksIS1G_NS1J_17LinearCombinationIaiaiLNS_15FloatRoundStyleE2EEESH_S1I_JEEENS4_5SM1004TMEM4LOAD26SM100_TMEM_LOAD_16dp32b32xENS4_13SM90_TMA_LOADENS10_INS11_ILi2ELi4ELi3EEES14_NSR_INS5_IJS15_SF_EEENS5_IJSF_SC_EEEEEEENS4_39AutoVectorizingCopyWithAssumedAlignmentILi128EEENS4_14SM90_TMA_STOREES1Y_S20_S20_EEEvvEEEEvNT_6ParamsE:
[----:B------:R-:W1:Y:S01]  /*0000*/  LDC R1, c[0x0][0x37c] ;  /* 0x0000df00ff017b82 */ /* 0x000e620000000800 */
[----:B------:R-:W2:Y:S01]  /*0010*/  S2R R69, SR_TID.X ;  /* 0x0000000000457919 */ /* 0x000ea20000002100 */
[----:B------:R-:W3:Y:S01]  /*0020*/  LDCU.64 UR8, c[0x0][0x890] ;  /* 0x00011200ff0877ac */ /* 0x000ee20008000a00 */
[----:B------:R-:W-:Y:S02]  /*0030*/  PRMT R80, RZ, 0x7610, R80 ;  /* 0x00007610ff507816 */ /* 0x000fe40000000050 */
[----:B------:R-:W-:Y:S01]  /*0040*/  ELECT P3, URZ, PT ;  /* 0x0000000000ff782f */ /* 0x000fe20003860000 */
[----:B---3--:R-:W-:-:S04]  /*0050*/  UISETP.NE.U32.AND UP0, UPT, UR8, URZ, UPT ;  /* 0x000000ff0800728c */ /* 0x008fc8000bf05070 */
[----:B------:R-:W-:Y:S01]  /*0060*/  UISETP.NE.AND.EX UP0, UPT, UR9, URZ, UPT, UP0 ;  /* 0x000000ff0900728c */ /* 0x000fe2000bf05300 */
[----:B--2---:R-:W-:-:S05]  /*0070*/  SHF.R.U32.HI R81, RZ, 0x5, R69 ;  /* 0x00000005ff517819 */ /* 0x004fca0000011645 */
[----:B------:R-:W2:Y:S02]  /*0080*/  SHFL.IDX PT, R0, R81, RZ, 0x1f ;  /* 0x00001fff51007589 */ /* 0x000ea400000e0000 */
[----:B--2---:R-:W-:Y:S01]  /*0090*/  R2UR UR22, R0 ;  /* 0x00000000001672ca */ /* 0x004fe200000e0000 */
[----:B-1----:R-:W-:-:S14]  /*00a0*/  BRA.U UP0, `(.L_x_0) ;  /* 0x0000000100307547 */ /* 0x002fdc000b800000 */
[----:B------:R-:W1:Y:S02]  /*00b0*/  LDCU.64 UR4, c[0x0][0x888] ;  /* 0x00011100ff0477ac */ /* 0x000e640008000a00 */
[----:B-1----:R-:W-:-:S04]  /*00c0*/  UISETP.NE.U32.AND UP0, UPT, UR4, URZ, UPT ;  /* 0x000000ff0400728c */ /* 0x002fc8000bf05070 */
[----:B------:R-:W-:-:S09]  /*00d0*/  UISETP.NE.AND.EX UP0, UPT, UR5, URZ, UPT, UP0 ;  /* 0x000000ff0500728c */ /* 0x000fd2000bf05300 */
[----:B------:R-:W-:Y:S05]  /*00e0*/  BRA.U !UP0, `(.L_x_1) ;  /* 0x0000000108147547 */ /* 0x000fea000b800000 */
[----:B------:R-:W1:Y:S01]  /*00f0*/  LDC.64 R2, c[0x0][0x888] ;  /* 0x00022200ff027b82 */ /* 0x000e620000000a00 */
[----:B------:R-:W1:Y:S02]  /*0100*/  LDCU.64 UR4, c[0x0][0x358] ;  /* 0x00006b00ff0477ac */ /* 0x000e640008000a00 */
[----:B-1----:R1:W5:Y:S01]  /*0110*/  LDG.E R39, desc[UR4][R2.64] ;  /* 0x0000000402277981 */ /* 0x002362000c1e1900 */
[----:B------:R-:W-:Y:S01]  /*0120*/  HFMA2 R80, -RZ, RZ, 0, 5.9604644775390625e-08 ;  /* 0x00000001ff507431 */ /* 0x000fe200000001ff */
[----:B------:R-:W-:Y:S05]  /*0130*/  BRA `(.L_x_0) ;  /* 0x00000000000c7947 */ /* 0x000fea0003800000 */
.L_x_1:
[----:B------:R-:W1:Y:S01]  /*0140*/  LDCU UR4, c[0x0][0x880] ;  /* 0x00011000ff0477ac */ /* 0x000e620008000800 */
[----:B------:R-:W-:Y:S01]  /*0150*/  HFMA2 R80, -RZ, RZ, 0, 5.9604644775390625e-08 ;  /* 0x00000001ff507431 */ /* 0x000fe200000001ff */
[----:B-1----:R-:W-:-:S07]  /*0160*/  MOV R39, UR4 ;  /* 0x0000000400277c02 */ /* 0x002fce0008000f00 */
.L_x_0:
[----:B------:R-:W2:Y:S02]  /*0170*/  LDCU.64 UR4, c[0x0][0x8b0] ;  /* 0x00011600ff0477ac */ /* 0x000ea40008000a00 */
[----:B--2---:R-:W-:-:S04]  /*0180*/  UISETP.NE.U32.AND UP0, UPT, UR4, URZ, UPT ;  /* 0x000000ff0400728c */ /* 0x004fc8000bf05070 */
[----:B------:R-:W-:-:S09]  /*0190*/  UISETP.NE.AND.EX UP0, UPT, UR5, URZ, UPT, UP0 ;  /* 0x000000ff0500728c */ /* 0x000fd2000bf05300 */
[----:B------:R-:W-:Y:S05]  /*01a0*/  BRA.U UP0, `(.L_x_2) ;  /* 0x0000000100287547 */ /* 0x000fea000b800000 */
[----:B------:R-:W2:Y:S02]  /*01b0*/  LDCU.64 UR4, c[0x0][0x8a8] ;  /* 0x00011500ff0477ac */ /* 0x000ea40008000a00 */
[----:B--2---:R-:W-:-:S04]  /*01c0*/  UISETP.NE.U32.AND UP0, UPT, UR4, URZ, UPT ;  /* 0x000000ff0400728c */ /* 0x004fc8000bf05070 */
[----:B------:R-:W-:-:S09]  /*01d0*/  UISETP.NE.AND.EX UP0, UPT, UR5, URZ, UPT, UP0 ;  /* 0x000000ff0500728c */ /* 0x000fd2000bf05300 */
[----:B------:R-:W-:Y:S05]  /*01e0*/  BRA.U !UP0, `(.L_x_3) ;  /* 0x0000000108107547 */ /* 0x000fea000b800000 */
[----:B-1----:R-:W1:Y:S01]  /*01f0*/  LDC.64 R2, c[0x0][0x8a8] ;  /* 0x00022a00ff027b82 */ /* 0x002e620000000a00 */
[----:B------:R-:W1:Y:S02]  /*0200*/  LDCU.64 UR4, c[0x0][0x358] ;  /* 0x00006b00ff0477ac */ /* 0x000e640008000a00 */
[----:B-1----:R2:W5:Y:S01]  /*0210*/  LDG.E R38, desc[UR4][R2.64] ;  /* 0x0000000402267981 */ /* 0x002562000c1e1900 */
[----:B------:R-:W-:Y:S05]  /*0220*/  BRA `(.L_x_2) ;  /* 0x0000000000087947 */ /* 0x000fea0003800000 */
.L_x_3:
[----:B------:R-:W2:Y:S02]  /*0230*/  LDCU UR4, c[0x0][0x8a0] ;  /* 0x00011400ff0477ac */ /* 0x000ea40008000800 */
[----:B--2---:R-:W-:Y:S02]  /*0240*/  MOV R38, UR4 ;  /* 0x0000000400267c02 */ /* 0x004fe40008000f00 */
.L_x_2:
[----:B------:R-:W-:Y:S01]  /*0250*/  IMAD.U32 R0, RZ, RZ, UR22 ;  /* 0x00000016ff007e24 */ /* 0x000fe2000f8e00ff */
[----:B------:R-:W-:Y:S04]  /*0260*/  BSSY.RECONVERGENT B0, `(.L_x_4) ;  /* 0x000000c000007945 */ /* 0x000fe80003800200 */
[C---:B------:R-:W-:Y:S02]  /*0270*/  ISETP.NE.OR P1, PT, R0.reuse, 0x1, !P3 ;  /* 0x000000010000780c */ /* 0x040fe40005f25670 */
[----:B------:R-:W-:-:S11]  /*0280*/  ISETP.NE.OR P0, PT, R0, 0x3, !P3 ;  /* 0x000000030000780c */ /* 0x000fd60005f05670 */
[----:B------:R-:W-:Y:S05]  /*0290*/  @P1 BRA `(.L_x_5) ;  /* 0x0000000000201947 */ /* 0x000fea0003800000 */
[----:B------:R-:W3:Y:S02]  /*02a0*/  LDCU.64 UR4, c[0x0][0x348] ;  /* 0x00006900ff0477ac */ /* 0x000ee40008000a00 */
[----:B---3--:R-:W-:Y:S02]  /*02b0*/  UIADD3 UR6, UP1, UPT, UR4, 0x80, URZ ;  /* 0x0000008004067890 */ /* 0x008fe4000ff3e0ff */
[----:B------:R-:W-:Y:S02]  /*02c0*/  UIADD3 UR4, UP0, UPT, UR4, 0x180, URZ ;  /* 0x0000018004047890 */ /* 0x000fe4000ff1e0ff */
[----:B------:R-:W-:Y:S02]  /*02d0*/  UIADD3.X UR7, UPT, UPT, URZ, UR5, URZ, UP1, !UPT ;  /* 0x00000005ff077290 */ /* 0x000fe40008ffe4ff */
[----:B------:R-:W-:-:S07]  /*02e0*/  UIADD3.X UR5, UPT, UPT, URZ, UR5, URZ, UP0, !UPT ;  /* 0x00000005ff057290 */ /* 0x000fce00087fe4ff */
[----:B------:R3:W-:Y:S02]  /*02f0*/  UTMACCTL.PF [UR6] ;  /* 0x00000000060079b9 */ /* 0x0007e40008040000 */
[----:B------:R3:W-:Y:S02]  /*0300*/  UTMACCTL.PF [UR4] ;  /* 0x00000000040079b9 */ /* 0x0007e40008040000 */
[----:B---3--:R-:W-:Y:S01]  /*0310*/  NOP ;  /* 0x0000000000007918 */ /* 0x008fe20000000000 */
.L_x_5:
[----:B------:R-:W-:Y:S05]  /*0320*/  BSYNC.RECONVERGENT B0 ;  /* 0x0000000000007941 */ /* 0x000fea0003800200 */
.L_x_4:
[----:B------:R-:W-:Y:S04]  /*0330*/  BSSY.RECONVERGENT B0, `(.L_x_6) ;  /* 0x000000a000007945 */ /* 0x000fe80003800200 */
        /* <DEDUP_REMOVED lines=9> */
.L_x_7:
[----:B------:R-:W-:Y:S05]  /*03d0*/  BSYNC.RECONVERGENT B0 ;  /* 0x0000000000007941 */ /* 0x000fea0003800200 */
.L_x_6:
[----:B------:R-:W3:Y:S01]  /*03e0*/  LDCU.64 UR4, c[0x0][0x888] ;  /* 0x00011100ff0477ac */ /* 0x000ee20008000a00 */
[----:B------:R-:W-:Y:S02]  /*03f0*/  UISETP.EQ.U32.AND UP1, UPT, UR8, URZ, UPT ;  /* 0x000000ff0800728c */ /* 0x000fe4000bf22070 */
[----:B------:R-:W-:Y:S02]  /*0400*/  UPLOP3.LUT UP3, UPT, UPT, UPT, UPT, 0x80, 0x8 ;  /* 0x000000000008789c */ /* 0x000fe40003f6f070 */
[----:B---3--:R-:W-:-:S04]  /*0410*/  UISETP.NE.U32.AND UP0, UPT, UR4, URZ, UPT ;  /* 0x000000ff0400728c */ /* 0x008fc8000bf05070 */
[----:B------:R-:W-:-:S04]  /*0420*/  UISETP.NE.AND.EX UP0, UPT, UR5, URZ, UPT, UP0 ;  /* 0x000000ff0500728c */ /* 0x000fc8000bf05300 */
[----:B------:R-:W-:-:S04]  /*0430*/  UISETP.EQ.OR.EX UP2, UPT, UR9, URZ, !UP0, UP1 ;  /* 0x000000ff0900728c */ /* 0x000fc8000c742710 */
[----:B------:R-:W-:-:S05]  /*0440*/  UP2UR UR61, UPR, URZ, 0x4 ;  /* 0x00000004ff3d7883 */ /* 0x000fca0008000000 */
[----:B------:R-:W-:Y:S07]  /*0450*/  BRA.U !UP2, `(.L_x_8) ;  /* 0x000000010a207547 */ /* 0x000fee000b800000 */
[----:B-----5:R-:W-:Y:S01]  /*0460*/  R2UR UR5, R39 ;  /* 0x00000000270572ca */ /* 0x020fe200000e0000 */
[----:B------:R-:W-:Y:S02]  /*0470*/  UISETP.NE.U32.AND UP1, UPT, UR8, URZ, UPT ;  /* 0x000000ff0800728c */ /* 0x000fe4000bf25070 */
[----:B------:R-:W-:Y:S02]  /*0480*/  USEL UR4, URZ, 0xffffffff, UP0 ;  /* 0xffffffffff047887 */ /* 0x000fe40008000000 */
[----:B------:R-:W-:-:S08]  /*0490*/  UISETP.NE.AND.EX UP1, UPT, UR9, URZ, UPT, UP1 ;  /* 0x000000ff0900728c */ /* 0x000fd0000bf25310 */
[----:B------:R-:W-:-:S04]  /*04a0*/  UISETP.NE.AND UP0, UPT, UR5, URZ, UPT ;  /* 0x000000ff0500728c */ /* 0x000fc8000bf05270 */
[----:B------:R-:W-:-:S04]  /*04b0*/  @!UP1 USEL UR4, URZ, 0xffffffff, UP0 ;  /* 0xffffffffff049887 */ /* 0x000fc80008000000 */
[----:B------:R-:W-:-:S04]  /*04c0*/  ULOP3.LUT UR4, UR4, 0x1, URZ, 0xc0, !UPT ;  /* 0x0000000104047892 */ /* 0x000fc8000f8ec0ff */
[----:B------:R-:W-:-:S11]  /*04d0*/  UISETP.NE.U32.AND UP3, UPT, UR4, 0x1, UPT ;  /* 0x000000010400788c */ /* 0x000fd6000bf65070 */
.L_x_8:
[----:B-12---:R-:W1:Y:S01]  /*04e0*/  SHFL.IDX PT, R2, R81, RZ, 0x1f ;  /* 0x00001fff51027589 */ /* 0x006e6200000e0000 */
[----:B------:R-:W-:-:S04]  /*04f0*/  UISETP.NE.AND UP0, UPT, UR22, 0x2, UPT ;  /* 0x000000021600788c */ /* 0x000fc8000bf05270 */
[----:B------:R-:W-:Y:S01]  /*0500*/  USEL UR34, URZ, 0x1, UP0 ;  /* 0x00000001ff227887 */ /* 0x000fe20008000000 */
[----:B-1----:R-:W-:-:S13]  /*0510*/  ISETP.NE.AND P0, PT, R2, RZ, PT ;  /* 0x000000ff0200720c */ /* 0x002fda0003f05270 */
[----:B------:R-:W-:Y:S05]  /*0520*/  @P0 BRA `(.L_x_9) ;  /* 0x0000000000580947 */ /* 0x000fea0003800000 */
[----:B------:R-:W1:Y:S01]  /*0530*/  S2UR UR4, SR_CgaCtaId ;  /* 0x00000000000479c3 */ /* 0x000e620000008800 */
[----:B------:R-:W-:Y:S01]  /*0540*/  UMOV UR5, 0x400 ;  /* 0x0000040000057882 */ /* 0x000fe20000000000 */
[----:B------:R-:W-:Y:S01]  /*0550*/  UMOV UR8, 0x1 ;  /* 0x0000000100087882 */ /* 0x000fe20000000000 */
[----:B------:R-:W-:Y:S01]  /*0560*/  UMOV UR6, 0x3 ;  /* 0x0000000300067882 */ /* 0x000fe20000000000 */
[----:B------:R-:W-:-:S04]  /*0570*/  UIADD3 UR8, UPT, UPT, -UR8, 0x100000, URZ ;  /* 0x0010000008087890 */ /* 0x000fc8000fffe1ff */
[----:B------:R-:W-:Y:S02]  /*0580*/  USHF.L.U32 UR9, UR8, 0xb, URZ ;  /* 0x0000000b08097899 */ /* 0x000fe400080006ff */
[----:B------:R-:W-:Y:S02]  /*0590*/  USHF.L.U32 UR8, UR8, 0x1, URZ ;  /* 0x0000000108087899 */ /* 0x000fe400080006ff */
[----:B------:R-:W-:-:S04]  /*05a0*/  UIADD3 UR6, UPT, UPT, -UR6, 0x100000, URZ ;  /* 0x0010000006067890 */ /* 0x000fc8000fffe1ff */
[----:B------:R-:W-:Y:S02]  /*05b0*/  USHF.L.U32 UR7, UR6, 0xb, URZ ;  /* 0x0000000b06077899 */ /* 0x000fe400080006ff */
[----:B------:R-:W-:Y:S01]  /*05c0*/  USHF.L.U32 UR6, UR6, 0x1, URZ ;  /* 0x0000000106067899 */ /* 0x000fe200080006ff */
[----:B------:R-:W-:Y:S01]  /*05d0*/  ELECT P0, URZ, PT ;  /* 0x0000000000ff782f */ /* 0x000fe20003800000 */
[----:B-1----:R-:W-:Y:S01]  /*05e0*/  ULEA UR4, UR4, UR5, 0x18 ;  /* 0x0000000504047291 */ /* 0x002fe2000f8ec0ff */
[----:B------:R-:W1:Y:S11]  /*05f0*/  FENCE.VIEW.ASYNC.S ;  /* 0x00000000000073c6 */ /* 0x000e760000000000 */
[----:B-1----:R1:W2:Y:S01]  /*0600*/  SYNCS.EXCH.64 URZ, [UR4], UR8 ;  /* 0x0000000804ff75b2 */ /* 0x0022a20008000100 */
[----:B------:R1:W3:Y:S01]  /*0610*/  SYNCS.EXCH.64 URZ, [UR4+0x20], UR6 ;  /* 0x0000200604ff75b2 */ /* 0x0002e20008000100 */
[----:B------:R1:W4:Y:S01]  /*0620*/  SYNCS.EXCH.64 URZ, [UR4+0x8], UR8 ;  /* 0x0000080804ff75b2 */ /* 0x0003220008000100 */
[----:B------:R1:W1:Y:S01]  /*0630*/  SYNCS.EXCH.64 URZ, [UR4+0x28], UR6 ;  /* 0x0000280604ff75b2 */ /* 0x0002620008000100 */
[----:B------:R1:W1:Y:S01]  /*0640*/  SYNCS.EXCH.64 URZ, [UR4+0x10], UR8 ;  /* 0x0000100804ff75b2 */ /* 0x0002620008000100 */
[----:B------:R1:W1:Y:S01]  /*0650*/  SYNCS.EXCH.64 URZ, [UR4+0x30], UR6 ;  /* 0x0000300604ff75b2 */ /* 0x0002620008000100 */
[----:B------:R1:W1:Y:S01]  /*0660*/  SYNCS.EXCH.64 URZ, [UR4+0x18], UR8 ;  /* 0x0000180804ff75b2 */ /* 0x0002620008000100 */
[----:B------:R1:W1:Y:S01]  /*0670*/  SYNCS.EXCH.64 URZ, [UR4+0x38], UR6 ;  /* 0x0000380604ff75b2 */ /* 0x0002620008000100 */
[----:B------:R-:W-:Y:S01]  /*0680*/  NOP ;  /* 0x0000000000007918 */ /* 0x000fe20000000000 */
.L_x_9:
[----:B------:R-:W2:Y:S01]  /*0690*/  SHFL.IDX PT, R2, R81, RZ, 0x1f ;  /* 0x00001fff51027589 */ /* 0x000ea200000e0000 */
[----:B------:R-:W-:Y:S01]  /*06a0*/  NOP ;  /* 0x0000000000007918 */ /* 0x000fe20000000000 */
[----:B--2---:R-:W-:-:S13]  /*06b0*/  ISETP.NE.AND P0, PT, R2, 0x1, PT ;  /* 0x000000010200780c */ /* 0x004fda0003f05270 */
[----:B------:R-:W-:Y:S05]  /*06c0*/  @P0 BRA `(.L_x_10) ;  /* 0x0000000000400947 */ /* 0x000fea0003800000 */
[----:B-1----:R-:W1:Y:S01]  /*06d0*/  S2UR UR4, SR_CgaCtaId ;  /* 0x00000000000479c3 */ /* 0x002e620000008800 */
        /* <DEDUP_REMOVED lines=12> */
[----:B-1----:R2:W1:Y:S01]  /*07a0*/  SYNCS.EXCH.64 URZ, [UR4+0x40], UR8 ;  /* 0x0000400804ff75b2 */ /* 0x0024620008000100 */
[----:B------:R2:W1:Y:S02]  /*07b0*/  SYNCS.EXCH.64 URZ, [UR4+0x48], UR6 ;  /* 0x0000480604ff75b2 */ /* 0x0004640008000100 */
[----:B--2---:R-:W-:Y:S01]  /*07c0*/  NOP ;  /* 0x0000000000007918 */ /* 0x004fe20000000000 */
.L_x_10:
[----:B------:R-:W2:Y:S01]  /*07d0*/  SHFL.IDX PT, R2, R81, RZ, 0x1f ;  /* 0x00001fff51027589 */ /* 0x000ea200000e0000 */
[----:B------:R-:W-:Y:S01]  /*07e0*/  NOP ;  /* 0x0000000000007918 */ /* 0x000fe20000000000 */
[----:B--2---:R-:W-:-:S13]  /*07f0*/  ISETP.NE.AND P0, PT, R2, 0x3, PT ;  /* 0x000000030200780c */ /* 0x004fda0003f05270 */
[----:B------:R-:W-:Y:S05]  /*0800*/  @P0 BRA `(.L_x_11) ;  /* 0x0000000000300947 */ /* 0x000fea0003800000 */
[----:B-1----:R-:W1:Y:S01]  /*0810*/  S2UR UR6, SR_CgaCtaId ;  /* 0x00000000000679c3 */ /* 0x002e620000008800 */
[----:B------:R-:W-:Y:S01]  /*0820*/  UMOV UR4, 0x400 ;  /* 0x0000040000047882 */ /* 0x000fe20000000000 */
[----:B------:R-:W-:Y:S01]  /*0830*/  UMOV UR5, 0x20 ;  /* 0x0000002000057882 */ /* 0x000fe20000000000 */
[----:B------:R-:W-:Y:S01]  /*0840*/  ELECT P0, URZ, PT ;  /* 0x0000000000ff782f */ /* 0x000fe20003800000 */
[----:B-1----:R-:W-:Y:S02]  /*0850*/  ULEA UR6, UR6, UR4, 0x18 ;  /* 0x0000000406067291 */ /* 0x002fe4000f8ec0ff */
[----:B------:R-:W-:-:S04]  /*0860*/  UIADD3 UR4, UPT, UPT, -UR5, 0x100000, URZ ;  /* 0x0010000005047890 */ /* 0x000fc8000fffe1ff */
[----:B------:R-:W-:Y:S02]  /*0870*/  USHF.L.U32 UR5, UR4, 0xb, URZ ;  /* 0x0000000b04057899 */ /* 0x000fe400080006ff */
[----:B------:R-:W-:Y:S01]  /*0880*/  USHF.L.U32 UR4, UR4, 0x1, URZ ;  /* 0x0000000104047899 */ /* 0x000fe200080006ff */
[----:B------:R-:W1:Y:S11]  /*0890*/  FENCE.VIEW.ASYNC.S ;  /* 0x00000000000073c6 */ /* 0x000e760000000000 */
[----:B-1----:R2:W1:Y:S01]  /*08a0*/  SYNCS.EXCH.64 URZ, [UR6+0x50], UR4 ;  /* 0x0000500406ff75b2 */ /* 0x0024620008000100 */
[----:B------:R2:W1:Y:S02]  /*08b0*/  SYNCS.EXCH.64 URZ, [UR6+0x58], UR4 ;  /* 0x0000580406ff75b2 */ /* 0x0004640008000100 */
[----:B--2---:R-:W-:Y:S01]  /*08c0*/  NOP ;  /* 0x0000000000007918 */ /* 0x004fe20000000000 */
.L_x_11:
[----:B------:R-:W2:Y:S01]  /*08d0*/  SHFL.IDX PT, R2, R81, RZ, 0x1f ;  /* 0x00001fff51027589 */ /* 0x000ea200000e0000 */
[----:B------:R-:W-:Y:S01]  /*08e0*/  NOP ;  /* 0x0000000000007918 */ /* 0x000fe20000000000 */
[----:B--2---:R-:W-:-:S13]  /*08f0*/  ISETP.NE.AND P0, PT, R2, 0x4, PT ;  /* 0x000000040200780c */ /* 0x004fda0003f05270 */
[----:B------:R-:W-:Y:S05]  /*0900*/  @P0 BRA `(.L_x_12) ;  /* 0x00000000004c0947 */ /* 0x000fea0003800000 */
[----:B-1----:R-:W1:Y:S01]  /*0910*/  S2UR UR6, SR_CgaCtaId ;  /* 0x00000000000679c3 */ /* 0x002e620000008800 */
[----:B------:R-:W-:Y:S01]  /*0920*/  UMOV UR4, 0x3a0 ;  /* 0x000003a000047882 */ /* 0x000fe20000000000 */
[----:B------:R-:W-:Y:S01]  /*0930*/  UMOV UR5, 0x400 ;  /* 0x0000040000057882 */ /* 0x000fe20000000000 */
[----:B------:R-:W-:Y:S01]  /*0940*/  USEL UR4, UR4, 0x320, UP3 ;  /* 0x0000032004047887 */ /* 0x000fe20009800000 */
[----:B------:R-:W-:Y:S01]  /*0950*/  UMOV UR8, 0x1 ;  /* 0x0000000100087882 */ /* 0x000fe20000000000 */
[----:B------:R-:W-:Y:S01]  /*0960*/  ELECT P0, URZ, PT ;  /* 0x0000000000ff782f */ /* 0x000fe20003800000 */
[----:B------:R-:W-:-:S04]  /*0970*/  UIADD3 UR8, UPT, UPT, -UR8, 0x100000, URZ ;  /* 0x0010000008087890 */ /* 0x000fc8000fffe1ff */
[----:B------:R-:W-:Y:S02]  /*0980*/  USHF.L.U32 UR9, UR8, 0xb, URZ ;  /* 0x0000000b08097899 */ /* 0x000fe400080006ff */
[----:B------:R-:W-:Y:S02]  /*0990*/  USHF.L.U32 UR8, UR8, 0x1, URZ ;  /* 0x0000000108087899 */ /* 0x000fe400080006ff */
[----:B-1----:R-:W-:Y:S02]  /*09a0*/  ULEA UR6, UR6, UR5, 0x18 ;  /* 0x0000000506067291 */ /* 0x002fe4000f8ec0ff */
[----:B------:R-:W-:-:S04]  /*09b0*/  UIADD3 UR4, UPT, UPT, -UR4, 0x100000, URZ ;  /* 0x0010000004047890 */ /* 0x000fc8000fffe1ff */
[----:B------:R-:W-:Y:S02]  /*09c0*/  USHF.L.U32 UR5, UR4, 0xb, URZ ;  /* 0x0000000b04057899 */ /* 0x000fe400080006ff */
[----:B------:R-:W-:Y:S01]  /*09d0*/  USHF.L.U32 UR4, UR4, 0x1, URZ ;  /* 0x0000000104047899 */ /* 0x000fe200080006ff */
[----:B------:R-:W1:Y:S03]  /*09e0*/  FENCE.VIEW.ASYNC.S ;  /* 0x00000000000073c6 */ /* 0x000e660000000000 */
[----:B-1----:R2:W1:Y:S08]  /*09f0*/  SYNCS.EXCH.64 URZ, [UR6+0x60], UR8 ;  /* 0x0000600806ff75b2 */ /* 0x0024700008000100 */
[----:B------:R2:W1:Y:S01]  /*0a00*/  SYNCS.EXCH.64 URZ, [UR6+0x70], UR4 ;  /* 0x0000700406ff75b2 */ /* 0x0004620008000100 */
[----:B------:R2:W1:Y:S01]  /*0a10*/  SYNCS.EXCH.64 URZ, [UR6+0x68], UR8 ;  /* 0x0000680806ff75b2 */ /* 0x0004620008000100 */
[----:B------:R2:W1:Y:S02]  /*0a20*/  SYNCS.EXCH.64 URZ, [UR6+0x78], UR4 ;  /* 0x0000780406ff75b2 */ /* 0x0004640008000100 */
[----:B--2---:R-:W-:Y:S01]  /*0a30*/  NOP ;  /* 0x0000000000007918 */ /* 0x004fe20000000000 */
.L_x_12:
        /* <DEDUP_REMOVED lines=18> */
[----:B------:R2:W1:Y:S01]  /*0b60*/  SYNCS.EXCH.64 URZ, [UR4+0xa0], UR6 ;  /* 0x0000a00604ff75b2 */ /* 0x0004620008000100 */
[----:B------:R2:W1:Y:S01]  /*0b70*/  SYNCS.EXCH.64 URZ, [UR4+0x88], UR8 ;  /* 0x0000880804ff75b2 */ /* 0x0004620008000100 */
[----:B------:R2:W1:Y:S01]  /*0b80*/  SYNCS.EXCH.64 URZ, [UR4+0xa8], UR6 ;  /* 0x0000a80604ff75b2 */ /* 0x0004620008000100 */
[----:B------:R2:W1:Y:S01]  /*0b90*/  SYNCS.EXCH.64 URZ, [UR4+0x90], UR8 ;  /* 0x0000900804ff75b2 */ /* 0x0004620008000100 */
[----:B------:R2:W1:Y:S01]  /*0ba0*/  SYNCS.EXCH.64 URZ, [UR4+0xb0], UR6 ;  /* 0x0000b00604ff75b2 */ /* 0x0004620008000100 */
[----:B------:R2:W1:Y:S01]  /*0bb0*/  SYNCS.EXCH.64 URZ, [UR4+0x98], UR8 ;  /* 0x0000980804ff75b2 */ /* 0x0004620008000100 */
[----:B------:R2:W1:Y:S02]  /*0bc0*/  SYNCS.EXCH.64 URZ, [UR4+0xb8], UR6 ;  /* 0x0000b80604ff75b2 */ /* 0x0004640008000100 */
[----:B--2---:R-:W-:Y:S01]  /*0bd0*/  NOP ;  /* 0x0000000000007918 */ /* 0x004fe20000000000 */
.L_x_13:
[----:B------:R-:W2:Y:S01]  /*0be0*/  SHFL.IDX PT, R2, R81, RZ, 0x1f ;  /* 0x00001fff51027589 */ /* 0x000ea200000e0000 */
[----:B------:R-:W1:Y:S01]  /*0bf0*/  S2UR UR48, SR_CgaCtaId ;  /* 0x00000000003079c3 */ /* 0x000e620000008800 */
[----:B------:R-:W-:Y:S01]  /*0c00*/  NOP ;  /* 0x0000000000007918 */ /* 0x000fe20000000000 */
[----:B--2---:R-:W-:-:S13]  /*0c10*/  ISETP.NE.AND P0, PT, R2, 0x3, PT ;  /* 0x000000030200780c */ /* 0x004fda0003f05270 */
[----:B-1----:R-:W-:Y:S05]  /*0c20*/  @P0 BRA `(.L_x_14) ;  /* 0x0000000000340947 */ /* 0x002fea0003800000 */
[----:B------:R-:W-:Y:S01]  /*0c30*/  UMOV UR4, 0x400 ;  /* 0x0000040000047882 */ /* 0x000fe20000000000 */
[----:B------:R-:W-:Y:S01]  /*0c40*/  UMOV UR6, 0x20 ;  /* 0x0000002000067882 */ /* 0x000fe20000000000 */
[----:B------:R-:W-:Y:S02]  /*0c50*/  ULEA UR4, UR48, UR4, 0x18 ;  /* 0x0000000430047291 */ /* 0x000fe4000f8ec0ff */
[----:B------:R-:W-:-:S04]  /*0c60*/  UIADD3 UR6, UPT, UPT, -UR6, 0x100000, URZ ;  /* 0x0010000006067890 */ /* 0x000fc8000fffe1ff */
[----:B------:R-:W-:Y:S02]  /*0c70*/  USHF.L.U32 UR7, UR6, 0xb, URZ ;  /* 0x0000000b06077899 */ /* 0x000fe400080006ff */
[----:B------:R-:W-:Y:S01]  /*0c80*/  USHF.L.U32 UR6, UR6, 0x1, URZ ;  /* 0x0000000106067899 */ /* 0x000fe200080006ff */
[----:B------:R-:W-:Y:S01]  /*0c90*/  ELECT P0, URZ, PT ;  /* 0x0000000000ff782f */ /* 0x000fe20003800000 */
[----:B------:R-:W1:Y:S10]  /*0ca0*/  FENCE.VIEW.ASYNC.S ;  /* 0x00000000000073c6 */ /* 0x000e740000000000 */
[----:B-1----:R1:W2:Y:S01]  /*0cb0*/  SYNCS.EXCH.64 URZ, [UR4+0xc0], UR6 ;  /* 0x0000c00604ff75b2 */ /* 0x0022a20008000100 */
[----:B------:R1:W1:Y:S01]  /*0cc0*/  SYNCS.EXCH.64 URZ, [UR4+0xd0], UR6 ;  /* 0x0000d00604ff75b2 */ /* 0x0002620008000100 */
[----:B------:R1:W1:Y:S01]  /*0cd0*/  SYNCS.EXCH.64 URZ, [UR4+0xc8], UR6 ;  /* 0x0000c80604ff75b2 */ /* 0x0002620008000100 */
[----:B------:R1:W1:Y:S01]  /*0ce0*/  SYNCS.EXCH.64 URZ, [UR4+0xd8], UR6 ;  /* 0x0000d80604ff75b2 */ /* 0x0002620008000100 */
[----:B------:R-:W-:Y:S01]  /*0cf0*/  NOP ;  /* 0x0000000000007918 */ /* 0x000fe20000000000 */
.L_x_14:
[----:B-1----:R-:W1:Y:S01]  /*0d00*/  LDCU UR4, c[0x0][0x36c] ;  /* 0x00006d80ff0477ac */ /* 0x002e620008000800 */
[----:B------:R-:W-:Y:S01]  /*0d10*/  ISETP.NE.OR P3, PT, R0, 0x2, !P3 ;  /* 0x000000020000780c */ /* 0x000fe20005f65670 */
[----:B------:R-:W-:Y:S01]  /*0d20*/  NOP ;  /* 0x0000000000007918 */ /* 0x000fe20000000000 */
[----:B------:R-:W-:Y:S01]  /*0d30*/  LOP3.LUT R0, R69, 0x1f, RZ, 0xc0, !PT ;  /* 0x0000001f45007812 */ /* 0x000fe200078ec0ff */
[----:B------:R-:W-:Y:S02]  /*0d40*/  UISETP.NE.AND UP4, UPT, UR22, URZ, UPT ;  /* 0x000000ff1600728c */ /* 0x000fe4000bf85270 */
[----:B-1----:R-:W-:-:S09]  /*0d50*/  UISETP.EQ.U32.AND UP5, UPT, UR4, 0x1, UPT ;  /* 0x000000010400788c */ /* 0x002fd2000bfa2070 */
[----:B------:R-:W-:Y:S05]  /*0d60*/  BRA.U !UP5, `(.L_x_15) ;  /* 0x000000010d087547 */ /* 0x000fea000b800000 */
[----:B--234-:R-:W-:Y:S01]  /*0d70*/  UCGABAR_ARV ;  /* 0x00000000000079c7 */ /* 0x01cfe20008000000 */
[----:B------:R-:W-:Y:S05]  /*0d80*/  BRA `(.L_x_16) ;  /* 0x0000000000047947 */ /* 0x000fea0003800000 */
.L_x_15:
[----:B--234-:R-:W-:Y:S01]  /*0d90*/  NOP ;  /* 0x0000000000007918 */ /* 0x01cfe20000000000 */
.L_x_16:
[----:B------:R-:W1:Y:S01]  /*0da0*/  S2UR UR46, SR_CTAID.X ;  /* 0x00000000002e79c3 */ /* 0x000e620000002500 */
[----:B------:R-:W-:-:S05]  /*0db0*/  CS2R.32 R3, SR_CgaSize ;  /* 0x0000000000037805 */ /* 0x000fca0000008a00 */
[----:B------:R-:W-:-:S05]  /*0dc0*/  IMAD R3, R3, -0xa0, RZ ;  /* 0xffffff6003037824 */ /* 0x000fca00078e02ff */
[----:B------:R-:W-:-:S14]  /*0dd0*/  R2UR UR5, R3 ;  /* 0x00000000030572ca */ /* 0x000fdc00000e0000 */
[----:B------:R-:W2:Y:S01]  /*0de0*/  LDCU UR5, c[0x0][UR5+0x2b0] ;  /* 0x00005600050577ac */ /* 0x000ea20008000800 */
[----:B------:R-:W-:-:S05]  /*0df0*/  CS2R.32 R3, SR_CgaSize ;  /* 0x0000000000037805 */ /* 0x000fca0000008a00 */
[----:B------:R-:W-:-:S05]  /*0e00*/  IMAD R3, R3, -0xa0, RZ ;  /* 0xffffff6003037824 */ /* 0x000fca00078e02ff */
[----:B------:R-:W-:-:S14]  /*0e10*/  R2UR UR4, R3 ;  /* 0x00000000030472ca */ /* 0x000fdc00000e0000 */
[----:B------:R-:W3:Y:S01]  /*0e20*/  LDCU UR4, c[0x0][UR4+0x2b4] ;  /* 0x00005680040477ac */ /* 0x000ee20008000800 */
[----:B------:R-:W4:Y:S01]  /*0e30*/  S2UR UR45, SR_CTAID.Y ;  /* 0x00000000002d79c3 */ /* 0x000f220000002600 */
[----:B------:R-:W-:-:S05]  /*0e40*/  CS2R.32 R3, SR_CgaSize ;  /* 0x0000000000037805 */ /* 0x000fca0000008a00 */
[----:B------:R-:W-:-:S05]  /*0e50*/  IMAD R3, R3, -0xa0, RZ ;  /* 0xffffff6003037824 */ /* 0x000fca00078e02ff */
[----:B------:R-:W-:-:S14]  /*0e60*/  R2UR UR57, R3 ;  /* 0x00000000033972ca */ /* 0x000fdc00000e0000 */
[----:B------:R-:W3:Y:S01]  /*0e70*/  LDCU UR57, c[0x0][UR57+0x2a0] ;  /* 0x00005400393977ac */ /* 0x000ee20008000800 */
[----:B------:R-:W-:-:S05]  /*0e80*/  CS2R.32 R3, SR_CgaSize ;  /* 0x0000000000037805 */ /* 0x000fca0000008a00 */
[----:B------:R-:W-:-:S05]  /*0e90*/  IMAD R3, R3, -0xa0, RZ ;  /* 0xffffff6003037824 */ /* 0x000fca00078e02ff */
[----:B------:R-:W-:-:S14]  /*0ea0*/  R2UR UR60, R3 ;  /* 0x00000000033c72ca */ /* 0x000fdc00000e0000 */
[----:B------:R-:W3:Y:S01]  /*0eb0*/  LDCU UR60, c[0x0][UR60+0x2a4] ;  /* 0x000054803c3c77ac */ /* 0x000ee20008000800 */
[----:B------:R-:W-:Y:S02]  /*0ec0*/  ULOP3.LUT UR49, UR48, 0x1, URZ, 0xc0, !UPT ;  /* 0x0000000130317892 */ /* 0x000fe4000f8ec0ff */
[----:B------:R-:W-:Y:S02]  /*0ed0*/  USHF.R.U32.HI UR26, URZ, 0x1, UR48 ;  /* 0x00000001ff1a7899 */ /* 0x000fe40008011630 */
[----:B------:R-:W-:Y:S02]  /*0ee0*/  UISETP.GT.U32.AND UP1, UPT, UR49, 0xffff, UPT ;  /* 0x0000ffff3100788c */ /* 0x000fe4000bf24070 */
[----:B------:R-:W-:Y:S01]  /*0ef0*/  USHF.L.U32 UR28, UR48, 0xb, URZ ;  /* 0x0000000b301c7899 */ /* 0x000fe200080006ff */
[----:B-1----:R-:W-:Y:S01]  /*0f00*/  I2FP.F32.U32 R3, UR46 ;  /* 0x0000002e00037c45 */ /* 0x002fe20008201000 */
[----:B------:R-:W1:Y:S04]  /*0f10*/  LDCU UR23, c[0x0][0xb24] ;  /* 0x00016480ff1777ac */ /* 0x000e680008000800 */
[----:B--2---:R-:W-:Y:S01]  /*0f20*/  FMUL R3, R3, UR5 ;  /* 0x0000000503037c20 */ /* 0x004fe20008400000 */
[----:B------:R-:W2:Y:S01]  /*0f30*/  LDCU UR40, c[0x0][0xb24] ;  /* 0x00016480ff2877ac */ /* 0x000ea20008000800 */
[----:B----4-:R-:W-:Y:S01]  /*0f40*/  I2FP.F32.U32 R2, UR45 ;  /* 0x0000002d00027c45 */ /* 0x010fe20008201000 */
[----:B------:R-:W4:Y:S03]  /*0f50*/  LDCU UR30, c[0x0][0xb30] ;  /* 0x00016600ff1e77ac */ /* 0x000f260008000800 */
[----:B------:R-:W1:Y:S01]  /*0f60*/  F2I.U32.TRUNC.NTZ R3, R3 ;  /* 0x0000000300037305 */ /* 0x000e62000020f000 */
[----:B---3--:R-:W-:Y:S01]  /*0f70*/  FMUL R2, R2, UR4 ;  /* 0x0000000402027c20 */ /* 0x008fe20008400000 */
[----:B------:R-:W-:-:S02]  /*0f80*/  ULOP3.LUT UR4, UR48, 0x2, URZ, 0xc0, !UPT ;  /* 0x0000000230047892 */ /* 0x000fc4000f8ec0ff */
[----:B------:R-:W-:Y:S02]  /*0f90*/  USHF.L.U32 UR27, UR48, 0xc, URZ ;  /* 0x0000000c301b7899 */ /* 0x000fe400080006ff */
[----:B------:R-:W-:Y:S02]  /*0fa0*/  UISETP.GT.U32.AND UP0, UPT, UR4, 0xffff, UPT ;  /* 0x0000ffff0400788c */ /* 0x000fe4000bf04070 */
[----:B------:R-:W3:Y:S01]  /*0fb0*/  F2I.U32.TRUNC.NTZ R2, R2 ;  /* 0x0000000200027305 */ /* 0x000ee2000020f000 */
[----:B------:R-:W-:Y:S01]  /*0fc0*/  UMOV UR32, 0x5 ;  /* 0x0000000500207882 */ /* 0x000fe20000000000 */
[----:B------:R-:W-:Y:S02]  /*0fd0*/  USEL UR24, UR49, 0xffff, !UP1 ;  /* 0x0000ffff31187887 */ /* 0x000fe4000c800000 */
[----:B------:R-:W-:Y:S01]  /*0fe0*/  USEL UR25, UR4, 0xffff, !UP0 ;  /* 0x0000ffff04197887 */ /* 0x000fe2000c000000 */
[----:B-1----:R-:W-:Y:S02]  /*0ff0*/  R2UR UR5, R3 ;  /* 0x00000000030572ca */ /* 0x002fe400000e0000 */
[----:B---3--:R-:W-:-:S02]  /*1000*/  R2UR UR6, R2 ;  /* 0x00000000020672ca */ /* 0x008fc400000e0000 */
[----:B------:R-:W-:-:S09]  /*1010*/  PRMT R2, RZ, 0x7610, R2 ;  /* 0x00007610ff027816 */ /* 0x000fd20000000002 */
[----:B------:R-:W-:-:S04]  /*1020*/  UIADD3 UR5, UPT, UPT, -UR5, URZ, URZ ;  /* 0x000000ff05057290 */ /* 0x000fc8000fffe1ff */
[----:B------:R-:W-:Y:S02]  /*1030*/  UIMAD UR57, UR57, UR5, UR46 ;  /* 0x00000005393972a4 */ /* 0x000fe4000f8e022e */
[----:B------:R-:W-:-:S04]  /*1040*/  UIADD3 UR4, UPT, UPT, -UR6, URZ, URZ ;  /* 0x000000ff06047290 */ /* 0x000fc8000fffe1ff */
[----:B------:R-:W-:Y:S01]  /*1050*/  UIMAD UR60, UR60, UR4, UR45 ;  /* 0x000000043c3c72a4 */ /* 0x000fe2000f8e022d */
[----:B--2-4-:R-:W-:Y:S11]  /*1060*/  BRA.U UP4, `(.L_x_17) ;  /* 0x00000001043c7547 */ /* 0x014ff6000b800000 */
[----:B------:R-:W-:Y:S02]  /*1070*/  UISETP.NE.AND UP0, UPT, UR60, URZ, UPT ;  /* 0x000000ff3c00728c */ /* 0x000fe4000bf05270 */
[----:B------:R-:W-:Y:S02]  /*1080*/  UISETP.NE.AND UP1, UPT, UR60, 0x1, UPT ;  /* 0x000000013c00788c */ /* 0x000fe4000bf25270 */
[----:B------:R-:W-:Y:S02]  /*1090*/  UISETP.NE.AND UP2, UPT, UR57, URZ, UP0 ;  /* 0x000000ff3900728c */ /* 0x000fe40008745270 */
[----:B------:R-:W-:Y:S02]  /*10a0*/  USEL UR4, URZ, 0x2, UP0 ;  /* 0x00000002ff047887 */ /* 0x000fe40008000000 */
[----:B------:R-:W-:Y:S02]  /*10b0*/  USEL UR8, URZ, 0x1, UP2 ;  /* 0x00000001ff087887 */ /* 0x000fe40009000000 */
[----:B------:R-:W-:-:S02]  /*10c0*/  UISETP.NE.AND UP2, UPT, UR57, URZ, UPT ;  /* 0x000000ff3900728c */ /* 0x000fc4000bf45270 */
[----:B------:R-:W-:Y:S02]  /*10d0*/  USEL UR5, URZ, 0x4, UP1 ;  /* 0x00000004ff057887 */ /* 0x000fe40008800000 */
[----:B------:R-:W-:Y:S02]  /*10e0*/  UISETP.NE.AND UP0, UPT, UR57, 0x1, UPT ;  /* 0x000000013900788c */ /* 0x000fe4000bf05270 */
[----:B------:R-:W-:Y:S02]  /*10f0*/  USEL UR6, URZ, 0x8, UP1 ;  /* 0x00000008ff067887 */ /* 0x000fe40008800000 */
[----:B------:R-:W-:Y:S02]  /*1100*/  USEL UR7, UR5, 0x4, UP2 ;  /* 0x0000000405077887 */ /* 0x000fe40009000000 */
[----:B------:R-:W-:Y:S02]  /*1110*/  USEL UR4, UR4, 0x2, UP0 ;  /* 0x0000000204047887 */ /* 0x000fe40008000000 */
[----:B------:R-:W-:-:S02]  /*1120*/  USEL UR5, UR6, 0x8, UP0 ;  /* 0x0000000806057887 */ /* 0x000fc40008000000 */
[----:B------:R-:W-:-:S04]  /*1130*/  UIADD3 UR4, UPT, UPT, UR4, UR7, UR8 ;  /* 0x0000000704047290 */ /* 0x000fc8000fffe008 */
[----:B------:R-:W-:-:S06]  /*1140*/  UIADD3 UR4, UPT, UPT, UR4, UR5, URZ ;  /* 0x0000000504047290 */ /* 0x000fcc000fffe0ff */
[----:B------:R-:W-:-:S07]  /*1150*/  MOV R2, UR4 ;  /* 0x0000000400027c02 */ /* 0x000fce0008000f00 */
.L_x_17:
[----:B------:R-:W1:Y:S01]  /*1160*/  S2UR UR36, SR_CTAID.Z ;  /* 0x00000000002479c3 */ /* 0x000e620000002700 */
[----:B------:R-:W-:Y:S01]  /*1170*/  UISETP.GE.AND UP0, UPT, UR23, 0x1, UPT ;  /* 0x000000011700788c */ /* 0x000fe2000bf06270 */
[----:B------:R-:W-:-:S08]  /*1180*/  UMOV UR31, 0x3 ;  /* 0x00000003001f7882 */ /* 0x000fd00000000000 */
[----:B------:R-:W-:Y:S05]  /*1190*/  BRA.U !UP0, `(.L_x_18) ;  /* 0x0000000108d47547 */ /* 0x000fea000b800000 */
[----:B------:R-:W2:Y:S01]  /*11a0*/  LDCU.128 UR12, c[0x0][0xb10] ;  /* 0x00016200ff0c77ac */ /* 0x000ea20008000c00 */
[----:B------:R-:W3:Y:S01]  /*11b0*/  LDCU UR6, c[0x0][0x370] ;  /* 0x00006e00ff0677ac */ /* 0x000ee20008000800 */
[----:B------:R-:W4:Y:S01]  /*11c0*/  LDCU UR5, c[0x0][0x374] ;  /* 0x00006e80ff0577ac */ /* 0x000f220008000800 */
[----:B------:R-:W1:Y:S01]  /*11d0*/  LDCU UR29, c[0x0][0xb0c] ;  /* 0x00016180ff1d77ac */ /* 0x000e620008000800 */
[----:B------:R-:W1:Y:S01]  /*11e0*/  LDCU UR4, c[0x0][0xb20] ;  /* 0x00016400ff0477ac */ /* 0x000e620008000800 */
[----:B------:R-:W1:Y:S01]  /*11f0*/  LDCU.64 UR8, c[0x0][0xb28] ;  /* 0x00016500ff0877ac */ /* 0x000e620008000a00 */
[----:B--2---:R-:W-:Y:S02]  /*1200*/  UISETP.NE.AND UP0, UPT, UR14, 0x1, UPT ;  /* 0x000000010e00788c */ /* 0x004fe4000bf05270 */
[----:B----4-:R-:W-:Y:S02]  /*1210*/  UIMAD.WIDE.U32 UR10, UR5, UR15, URZ ;  /* 0x0000000f050a72a5 */ /* 0x010fe4000f8e00ff */
[----:B---3--:R-:W-:-:S02]  /*1220*/  UIMAD.WIDE.U32 UR18, UR6, UR12, URZ ;  /* 0x0000000c061272a5 */ /* 0x008fc4000f8e00ff */
[----:B-1----:R-:W-:Y:S02]  /*1230*/  UISETP.NE.AND UP1, UPT, UR29, 0x1, UPT ;  /* 0x000000011d00788c */ /* 0x002fe4000bf25270 */
[----:B------:R-:W-:Y:S01]  /*1240*/  UISETP.NE.AND UP2, UPT, UR23, 0x1, UPT ;  /* 0x000000011700788c */ /* 0x000fe2000bf45270 */
[----:B------:R-:W-:Y:S02]  /*1250*/  UMOV UR10, UR11 ;  /* 0x0000000b000a7c82 */ /* 0x000fe40008000000 */
[----:B------:R-:W-:Y:S01]  /*1260*/  UMOV UR18, UR19 ;  /* 0x0000001300127c82 */ /* 0x000fe20008000000 */
[----:B------:R-:W-:Y:S02]  /*1270*/  @UP0 USHF.R.U32.HI UR5, URZ, UR4, UR10 ;  /* 0x00000004ff050299 */ /* 0x000fe4000801160a */
[----:B------:R-:W-:Y:S02]  /*1280*/  UIMAD.WIDE.U32 UR20, UR45, UR15, URZ ;  /* 0x0000000f2d1472a5 */ /* 0x000fe4000f8e00ff */
[----:B------:R-:W-:-:S02]  /*1290*/  UIMAD.WIDE.U32 UR10, UR5, UR8, URZ ;  /* 0x00000008050a72a5 */ /* 0x000fc4000f8e00ff */
[----:B------:R-:W-:Y:S02]  /*12a0*/  @UP1 USHF.R.U32.HI UR6, URZ, UR13, UR18 ;  /* 0x0000000dff061299 */ /* 0x000fe40008011612 */
[----:B------:R-:W-:Y:S02]  /*12b0*/  UIMAD.WIDE.U32 UR16, UR46, UR12, URZ ;  /* 0x0000000c2e1072a5 */ /* 0x000fe4000f8e00ff */
[----:B------:R-:W-:Y:S01]  /*12c0*/  UIMAD.WIDE.U32 UR18, UR6, UR8, URZ ;  /* 0x00000008061272a5 */ /* 0x000fe2000f8e00ff */
[----:B------:R-:W-:Y:S01]  /*12d0*/  UMOV UR20, UR21 ;  /* 0x0000001500147c82 */ /* 0x000fe20008000000 */
[----:B------:R-:W-:Y:S01]  /*12e0*/  UMOV UR10, UR11 ;  /* 0x0000000b000a7c82 */ /* 0x000fe20008000000 */
[----:B------:R-:W-:Y:S02]  /*12f0*/  USHF.R.U32.HI UR20, URZ, UR4, UR20 ;  /* 0x00000004ff147299 */ /* 0x000fe40008011614 */
[----:B------:R-:W-:Y:S02]  /*1300*/  @UP2 USHF.R.U32.HI UR5, URZ, UR9, UR10 ;  /* 0x00000009ff052299 */ /* 0x000fe4000801160a */
[----:B------:R-:W-:Y:S01]  /*1310*/  UMOV UR7, UR19 ;  /* 0x0000001300077c82 */ /* 0x000fe20008000000 */
[----:B------:R-:W-:Y:S01]  /*1320*/  UMOV UR16, UR17 ;  /* 0x0000001100107c82 */ /* 0x000fe20008000000 */
[----:B------:R-:W-:-:S02]  /*1330*/  @UP2 USHF.R.U32.HI UR6, URZ, UR9, UR7 ;  /* 0x00000009ff062299 */ /* 0x000fc40008011607 */
[----:B------:R-:W-:Y:S02]  /*1340*/  USHF.R.U32.HI UR13, URZ, UR13, UR16 ;  /* 0x0000000dff0d7299 */ /* 0x000fe40008011610 */
[----:B------:R-:W-:Y:S02]  /*1350*/  USEL UR4, UR45, UR20, !UP0 ;  /* 0x000000142d047287 */ /* 0x000fe4000c000000 */
[----:B------:R-:W-:Y:S02]  /*1360*/  UIMAD UR7, UR5, UR23, URZ ;  /* 0x00000017050772a4 */ /* 0x000fe4000f8e02ff */
[----:B------:R-:W-:Y:S02]  /*1370*/  USEL UR5, UR46, UR13, !UP1 ;  /* 0x0000000d2e057287 */ /* 0x000fe4000c800000 */
[----:B------:R-:W-:Y:S02]  /*1380*/  UIMAD UR12, UR6, UR23, URZ ;  /* 0x00000017060c72a4 */ /* 0x000fe4000f8e02ff */
[----:B------:R-:W-:-:S02]  /*1390*/  UISETP.GE.AND UP0, UPT, UR4, UR7, UPT ;  /* 0x000000070400728c */ /* 0x000fc4000bf06270 */
[----:B------:R-:W-:Y:S02]  /*13a0*/  UIMAD.WIDE.U32 UR10, UR4, UR8, URZ ;  /* 0x00000008040a72a5 */ /* 0x000fe4000f8e00ff */
[----:B------:R-:W-:Y:S02]  /*13b0*/  UISETP.GE.OR UP0, UPT, UR5, UR12, UP0 ;  /* 0x0000000c0500728c */ /* 0x000fe40008706670 */
[----:B------:R-:W-:Y:S02]  /*13c0*/  UIMAD.WIDE.U32 UR12, UR5, UR8, URZ ;  /* 0x00000008050c72a5 */ /* 0x000fe4000f8e00ff */
[----:B------:R-:W-:Y:S01]  /*13d0*/  UIADD3 UR10, UPT, UPT, -UR4, URZ, URZ ;  /* 0x000000ff040a7290 */ /* 0x000fe2000fffe1ff */
[----:B------:R-:W-:Y:S01]  /*13e0*/  UMOV UR8, UR11 ;  /* 0x0000000b00087c82 */ /* 0x000fe20008000000 */
[----:B------:R-:W-:Y:S02]  /*13f0*/  UIADD3 UR11, UPT, UPT, -UR5, URZ, URZ ;  /* 0x000000ff050b7290 */ /* 0x000fe4000fffe1ff */
[----:B------:R-:W-:-:S03]  /*1400*/  USHF.R.U32.HI UR8, URZ, UR9, UR8 ;  /* 0x00000009ff087299 */ /* 0x000fc60008011608 */
[----:B------:R-:W-:Y:S01]  /*1410*/  @!UP0 UMOV UR7, UR13 ;  /* 0x0000000d00078c82 */ /* 0x000fe20008000000 */
[----:B------:R-:W-:Y:S02]  /*1420*/  UIMAD UR45, UR14, UR10, UR45 ;  /* 0x0000000a0e2d72a4 */ /* 0x000fe4000f8e022d */
[----:B------:R-:W-:Y:S02]  /*1430*/  USEL UR8, UR4, UR8, !UP2 ;  /* 0x0000000804087287 */ /* 0x000fe4000d000000 */
[----:B------:R-:W-:Y:S02]  /*1440*/  @!UP0 USHF.R.U32.HI UR7, URZ, UR9, UR7 ;  /* 0x00000009ff078299 */ /* 0x000fe40008011607 */
[----:B------:R-:W-:Y:S02]  /*1450*/  UIADD3 UR9, UPT, UPT, -UR8, URZ, URZ ;  /* 0x000000ff08097290 */ /* 0x000fe4000fffe1ff */
[----:B------:R-:W-:Y:S02]  /*1460*/  @!UP0 USEL UR7, UR5, UR7, !UP2 ;  /* 0x0000000705078287 */ /* 0x000fe4000d000000 */
[----:B------:R-:W-:-:S02]  /*1470*/  UIMAD UR9, UR23, UR9, UR4 ;  /* 0x00000009170972a4 */ /* 0x000fc4000f8e0204 */
[----:B------:R-:W-:Y:S02]  /*1480*/  @!UP0 UIADD3 UR8, UPT, UPT, UR8, -UR7, URZ ;  /* 0x8000000708088290 */ /* 0x000fe4000fffe0ff */
[----:B------:R-:W-:Y:S02]  /*1490*/  @!UP0 UIMAD UR6, UR9, UR6, UR7 ;  /* 0x00000006090682a4 */ /* 0x000fe4000f8e0207 */
[----:B------:R-:W-:Y:S02]  /*14a0*/  @!UP0 UIMAD UR4, UR8, UR23, UR5 ;  /* 0x00000017080482a4 */ /* 0x000fe4000f8e0205 */
[----:B------:R-:W-:Y:S02]  /*14b0*/  UIMAD UR46, UR29, UR11, UR46 ;  /* 0x0000000b1d2e72a4 */ /* 0x000fe4000f8e022e */
[----:B------:R-:W-:Y:S01]  /*14c0*/  UIMAD UR45, UR4, UR14, UR45 ;  /* 0x0000000e042d72a4 */ /* 0x000fe2000f8e022d */
[----:B------:R-:W-:Y:S02]  /*14d0*/  @!UP0 UMOV UR5, UR6 ;  /* 0x0000000600058c82 */ /* 0x000fe40008000000 */
[----:B------:R-:W-:-:S12]  /*14e0*/  UIMAD UR46, UR5, UR29, UR46 ;  /* 0x0000001d052e72a4 */ /* 0x000fd8000f8e022e */
.L_x_18:
[----:B------:R-:W-:Y:S02]  /*14f0*/  UISETP.NE.AND UP1, UPT, UR30, 0x1, UPT ;  /* 0x000000011e00788c */ /* 0x000fe4000bf25270 */
[----:B------:R-:W-:Y:S02]  /*1500*/  ULOP3.LUT UR24, UR24, 0xffff, URZ, 0xc0, !UPT ;  /* 0x0000ffff18187892 */ /* 0x000fe4000f8ec0ff */
[----:B------:R-:W-:Y:S02]  /*1510*/  ULOP3.LUT UR21, UR25, 0xffff, URZ, 0xc0, !UPT ;  /* 0x0000ffff19157892 */ /* 0x000fe4000f8ec0ff */
[----:B------:R-:W-:Y:S02]  /*1520*/  UISETP.NE.AND UP0, UPT, UR22, 0x2, UPT ;  /* 0x000000021600788c */ /* 0x000fe4000bf05270 */
[----:B------:R-:W-:Y:S02]  /*1530*/  ULOP3.LUT UR28, UR28, 0x1000, URZ, 0xc0, !UPT ;  /* 0x000010001c1c7892 */ /* 0x000fe4000f8ec0ff */
[----:B------:R-:W-:-:S02]  /*1540*/  ULOP3.LUT UR27, UR27, 0x1000, URZ, 0xc0, !UPT ;  /* 0x000010001b1b7892 */ /* 0x000fc4000f8ec0ff */
[----:B------:R-:W-:Y:S02]  /*1550*/  USHF.L.U32 UR24, UR32, UR24, URZ ;  /* 0x0000001820187299 */ /* 0x000fe400080006ff */
[----:B------:R-:W-:Y:S01]  /*1560*/  USHF.L.U32 UR21, UR31, UR21, URZ ;  /* 0x000000151f157299 */ /* 0x000fe200080006ff */
[----:B------:R-:W-:Y:S11]  /*1570*/  BRA.U UP1, `(.L_x_19) ;  /* 0x0000000101447547 */ /* 0x000ff6000b800000 */
[----:B------:R-:W2:Y:S01]  /*1580*/  LDCU.128 UR8, c[0x0][0xb10] ;  /* 0x00016200ff0877ac */ /* 0x000ea20008000c00 */
[----:B------:R-:W3:Y:S01]  /*1590*/  LDCU UR12, c[0x0][0xb0c] ;  /* 0x00016180ff0c77ac */ /* 0x000ee20008000800 */
[----:B------:R-:W4:Y:S01]  /*15a0*/  LDCU UR13, c[0x0][0xb20] ;  /* 0x00016400ff0d77ac */ /* 0x000f220008000800 */
[----:B--2---:R-:W-:Y:S02]  /*15b0*/  UIMAD.WIDE.U32 UR6, UR46, UR8, URZ ;  /* 0x000000082e0672a5 */ /* 0x004fe4000f8e00ff */
[----:B------:R-:W-:Y:S02]  /*15c0*/  UIMAD.WIDE.U32 UR4, UR45, UR11, URZ ;  /* 0x0000000b2d0472a5 */ /* 0x000fe4000f8e00ff */
[----:B---3--:R-:W-:Y:S02]  /*15d0*/  UISETP.NE.AND UP2, UPT, UR12, 0x1, UPT ;  /* 0x000000010c00788c */ /* 0x008fe4000bf45270 */
[----:B------:R-:W-:Y:S01]  /*15e0*/  UISETP.NE.AND UP1, UPT, UR10, 0x1, UPT ;  /* 0x000000010a00788c */ /* 0x000fe2000bf25270 */
[----:B------:R-:W-:-:S02]  /*15f0*/  UMOV UR6, UR7 ;  /* 0x0000000700067c82 */ /* 0x000fc40008000000 */
[----:B------:R-:W-:Y:S01]  /*1600*/  UMOV UR4, UR5 ;  /* 0x0000000500047c82 */ /* 0x000fe20008000000 */
[----:B------:R-:W-:Y:S02]  /*1610*/  USHF.R.U32.HI UR9, URZ, UR9, UR6 ;  /* 0x00000009ff097299 */ /* 0x000fe40008011606 */
[----:B----4-:R-:W-:Y:S02]  /*1620*/  USHF.R.U32.HI UR4, URZ, UR13, UR4 ;  /* 0x0000000dff047299 */ /* 0x010fe40008011604 */
[----:B------:R-:W-:Y:S02]  /*1630*/  USEL UR5, UR46, UR9, !UP2 ;  /* 0x000000092e057287 */ /* 0x000fe4000d000000 */
[----:B------:R-:W-:-:S04]  /*1640*/  USEL UR4, UR45, UR4, !UP1 ;  /* 0x000000042d047287 */ /* 0x000fc8000c800000 */
[----:B------:R-:W-:Y:S02]  /*1650*/  UIADD3 UR6, UPT, UPT, UR5, -UR4, URZ ;  /* 0x8000000405067290 */ /* 0x000fe4000fffe0ff */
[----:B------:R-:W-:Y:S02]  /*1660*/  UIADD3 UR4, UPT, UPT, -UR5, UR4, URZ ;  /* 0x0000000405047290 */ /* 0x000fe4000fffe1ff */
[----:B------:R-:W-:Y:S02]  /*1670*/  UIMAD UR45, UR6, UR10, UR45 ;  /* 0x0000000a062d72a4 */ /* 0x000fe4000f8e022d */
[----:B------:R-:W-:-:S12]  /*1680*/  UIMAD UR46, UR4, UR12, UR46 ;  /* 0x0000000c042e72a4 */ /* 0x000fd8000f8e022e */
.L_x_19:
[----:B------:R-:W-:Y:S05]  /*1690*/  BRA.U !UP5, `(.L_x_20) ;  /* 0x000000010d0c7547 */ /* 0x000fea000b800000 */
[----:B------:R-:W-:Y:S01]  /*16a0*/  UCGABAR_WAIT ;  /* 0x0000000000007dc7 */ /* 0x000fe20008000000 */
[----:B------:R-:W-:Y:S01]  /*16b0*/  CCTL.IVALL ;  /* 0x00000000ff00798f */ /* 0x000fe20002000000 */
[----:B------:R-:W-:Y:S05]  /*16c0*/  BRA `(.L_x_21) ;  /* 0x0000000000047947 */ /* 0x000fea0003800000 */
.L_x_20:
[----:B------:R-:W-:Y:S06]  /*16d0*/  BAR.SYNC.DEFER_BLOCKING 0x0 ;  /* 0x0000000000007b1d */ /* 0x000fec0000010000 */
.L_x_21:
[----:B------:R-:W-:Y:S05]  /*16e0*/  BRA.U UP0, `(.L_x_22) ;  /* 0x0000001100d47547 */ /* 0x000fea000b800000 */
[----:B------:R-:W2:Y:S01]  /*16f0*/  LDCU UR6, c[0x0][0x38c] ;  /* 0x00007180ff0677ac */ /* 0x000ea20008000800 */
[----:B------:R-:W-:Y:S01]  /*1700*/  PLOP3.LUT P1, PT, PT, PT, UP3, 0x80, 0x8 ;  /* 0x000000000008781c */ /* 0x000fe20003f2f038 */
[----:B------:R-:W-:Y:S01]  /*1710*/  IMAD.MOV.U32 R12, RZ, RZ, 0x1 ;  /* 0x00000001ff0c7424 */ /* 0x000fe200078e00ff */
[----:B------:R-:W-:Y:S01]  /*1720*/  ISETP.EQ.OR P2, PT, R0, RZ, P3 ;  /* 0x000000ff0000720c */ /* 0x000fe20001f42670 */
[----:B------:R-:W-:Y:S01]  /*1730*/  UISETP.NE.AND UP1, UPT, UR22, URZ, UPT ;  /* 0x000000ff1600728c */ /* 0x000fe2000bf25270 */
[----:B------:R-:W-:Y:S02]  /*1740*/  PLOP3.LUT P1, PT, P1, PT, PT, 0x8, 0x80 ;  /* 0x000000000080781c */ /* 0x000fe40000f2e170 */
[----:B------:R-:W-:Y:S01]  /*1750*/  CS2R R10, SRZ ;  /* 0x00000000000a7805 */ /* 0x000fe2000001ff00 */
[----:B------:R-:W-:Y:S01]  /*1760*/  IMAD.MOV.U32 R9, RZ, RZ, RZ ;  /* 0x000000ffff097224 */ /* 0x000fe200078e00ff */
[----:B------:R-:W3:Y:S01]  /*1770*/  LDCU UR41, c[0x0][0x370] ;  /* 0x00006e00ff2977ac */ /* 0x000ee20008000800 */
[----:B------:R-:W-:Y:S01]  /*1780*/  IMAD.MOV.U32 R8, RZ, RZ, 0x1 ;  /* 0x00000001ff087424 */ /* 0x000fe200078e00ff */
[----:B------:R-:W4:Y:S01]  /*1790*/  LDCU.64 UR30, c[0x0][0x348] ;  /* 0x00006900ff1e77ac */ /* 0x000f220008000a00 */
[----:B------:R-:W1:Y:S01]  /*17a0*/  LDCU UR39, c[0x0][0x374] ;  /* 0x00006e80ff2777ac */ /* 0x000e620008000800 */
[----:B--2---:R-:W-:-:S02]  /*17b0*/  UIADD3 UR5, UPT, UPT, UR6, 0x7f, URZ ;  /* 0x0000007f06057890 */ /* 0x004fc4000fffe0ff */
[----:B------:R-:W-:Y:S02]  /*17c0*/  UIADD3 UR50, UPT, UPT, UR6, 0xfe, URZ ;  /* 0x000000fe06327890 */ /* 0x000fe4000fffe0ff */
[----:B------:R-:W-:-:S04]  /*17d0*/  USHF.R.S32.HI UR4, URZ, 0x1f, UR5 ;  /* 0x0000001fff047899 */ /* 0x000fc80008011405 */
[----:B------:R-:W-:Y:S02]  /*17e0*/  ULEA.HI UR4, UR4, UR5, URZ, 0x7 ;  /* 0x0000000504047291 */ /* 0x000fe4000f8f38ff */
[----:B------:R-:W-:Y:S02]  /*17f0*/  USHF.L.U32 UR5, UR26, 0x5, URZ ;  /* 0x000000051a057899 */ /* 0x000fe400080006ff */
[----:B------:R-:W-:Y:S02]  /*1800*/  USHF.R.S32.HI UR43, URZ, 0x7, UR4 ;  /* 0x00000007ff2b7899 */ /* 0x000fe40008011404 */
[----:B------:R-:W-:Y:S02]  /*1810*/  UIADD3 UR4, UPT, UPT, UR6, -0x1, URZ ;  /* 0xffffffff06047890 */ /* 0x000fe4000fffe0ff */
[----:B------:R-:W-:Y:S02]  /*1820*/  UISETP.LT.U32.AND UP0, UPT, UR43, 0x4, UPT ;  /* 0x000000042b00788c */ /* 0x000fe4000bf01070 */
[----:B------:R-:W-:-:S02]  /*1830*/  UISETP.GE.U32.AND UP2, UPT, UR4, -0xff, UPT ;  /* 0xffffff010400788c */ /* 0x000fc4000bf46070 */
[----:B------:R-:W-:Y:S02]  /*1840*/  USEL UR42, UR43, 0x4, UP0 ;  /* 0x000000042b2a7887 */ /* 0x000fe40008000000 */
[----:B------:R-:W-:Y:S02]  /*1850*/  ULOP3.LUT UR44, UR5, 0x20, URZ, 0xe2, !UPT ;  /* 0x00000020052c7892 */ /* 0x000fe4000f8ee2ff */
[----:B------:R-:W-:Y:S02]  /*1860*/  UIADD3 UR25, UPT, UPT, UR42, -0x1, URZ ;  /* 0xffffffff2a197890 */ /* 0x000fe4000fffe0ff */
[----:B------:R-:W-:Y:S02]  /*1870*/  USEL UR26, UR34, 0x2, UP1 ;  /* 0x00000002221a7887 */ /* 0x000fe40008800000 */
[----:B------:R-:W-:Y:S02]  /*1880*/  UIADD3 UR47, UPT, UPT, UR43, -UR42, URZ ;  /* 0x8000002a2b2f7290 */ /* 0x000fe4000fffe0ff */
[----:B------:R-:W-:Y:S01]  /*1890*/  @UP2 UIADD3 UR25, UPT, UPT, UR42, URZ, URZ ;  /* 0x000000ff2a192290 */ /* 0x000fe2000fffe0ff */
[----:B------:R-:W-:-:S03]  /*18a0*/  UMOV UR5, URZ ;  /* 0x000000ff00057c82 */ /* 0x000fc60008000000 */
[----:B-1-34-:R-:W-:-:S12]  /*18b0*/  UIADD3 UR25, UPT, UPT, UR25, 0x1, URZ ;  /* 0x0000000119197890 */ /* 0x01afd8000fffe0ff */
.L_x_42:
[----:B------:R-:W-:Y:S01]  /*18c0*/  UISETP.NE.AND UP0, UPT, UR48, URZ, UPT ;  /* 0x000000ff3000728c */ /* 0x000fe2000bf05270 */
[----:B------:R-:W1:Y:S08]  /*18d0*/  S2UR UR48, SR_CgaCtaId ;  /* 0x00000000003079c3 */ /* 0x000e700000008800 */
[----:B------:R-:W-:Y:S05]  /*18e0*/  BRA.U UP0, `(.L_x_23) ;  /* 0x0000000100347547 */ /* 0x000fea000b800000 */
[----:B------:R-:W2:Y:S01]  /*18f0*/  S2R R0, SR_CgaCtaId ;  /* 0x0000000000007919 */ /* 0x000ea20000008800 */
[----:B------:R-:W-:-:S04]  /*1900*/  MOV R2, 0x400 ;  /* 0x0000040000027802 */ /* 0x000fc80000000f00 */
[----:B--2---:R-:W-:Y:S02]  /*1910*/  LEA R0, R0, R2, 0x18 ;  /* 0x0000000200007211 */ /* 0x004fe400078ec0ff */
[----:B------:R-:W-:-:S03]  /*1920*/  SHF.L.U32 R2, R8, 0x1f, RZ ;  /* 0x0000001f08027819 */ /* 0x000fc600000006ff */
[----:B------:R-:W-:-:S04]  /*1930*/  IMAD R0, R9, 0x8, R0 ;  /* 0x0000000809007824 */ /* 0x000fc800078e0200 */
[----:B------:R-:W2:Y:S02]  /*1940*/  SYNCS.PHASECHK.TRANS64.TRYWAIT P0, [R0+URZ+0xd0], R2 ;  /* 0x0000d002000075a7 */ /* 0x000ea400080011ff */
[----:B--2---:R-:W-:Y:S05]  /*1950*/  @!P0 BRA `(.L_x_24) ;  /* 0x0000005000148947 */ /* 0x004fea0003800000 */
.L_x_102:
[----:B------:R-:W-:Y:S01]  /*1960*/  VIADD R9, R9, 0x1 ;  /* 0x0000000109097836 */ /* 0x000fe20000000000 */
[----:B------:R2:W-:Y:S04]  /*1970*/  SYNCS.ARRIVE.TRANS64.A1T0 RZ, [R0+URZ+0xc0], RZ ;  /* 0x0000c0ff00ff79a7 */ /* 0x0005e800081000ff */
[----:B------:R-:W-:-:S04]  /*1980*/  ISETP.NE.AND P0, PT, R9, 0x2, PT ;  /* 0x000000020900780c */ /* 0x000fc80003f05270 */
[----:B------:R-:W-:Y:S02]  /*1990*/  SEL R9, R9, RZ, P0 ;  /* 0x000000ff09097207 */ /* 0x000fe40000000000 */
[----:B--2---:R-:W-:-:S04]  /*19a0*/  SEL R0, RZ, 0x1, P0 ;  /* 0x00000001ff007807 */ /* 0x004fc80000000000 */
[----:B------:R-:W-:-:S07]  /*19b0*/  LOP3.LUT R8, R8, R0, RZ, 0x3c, !PT ;  /* 0x0000000008087212 */ /* 0x000fce00078e3cff */
.L_x_23:
[----:B------:R-:W-:Y:S01]  /*19c0*/  UMOV UR6, 0x400 ;  /* 0x0000040000067882 */ /* 0x000fe20000000000 */
[----:B------:R-:W-:Y:S01]  /*19d0*/  SHF.L.U32 R0, R12, 0x1f, RZ ;  /* 0x0000001f0c007819 */ /* 0x000fe200000006ff */
[----:B-1----:R-:W-:Y:S02]  /*19e0*/  ULEA UR6, UR48, UR6, 0x18 ;  /* 0x0000000630067291 */ /* 0x002fe4000f8ec0ff */
[----:B------:R-:W-:Y:S02]  /*19f0*/  UISETP.GE.U32.AND UP0, UPT, UR50, 0xff, UPT ;  /* 0x000000ff3200788c */ /* 0x000fe4000bf06070 */
[----:B------:R-:W-:Y:S02]  /*1a00*/  ULEA UR4, UR5, UR6, 0x3 ;  /* 0x0000000605047291 */ /* 0x000fe4000f8e18ff */
[----:B------:R-:W-:Y:S02]  /*1a10*/  ULEA UR11, UR45, UR49, 0x1 ;  /* 0x000000312d0b7291 */ /* 0x000fe4000f8e08ff */
[----:B------:R-:W-:-:S02]  /*1a20*/  ULEA UR35, UR46, UR44, 0x6 ;  /* 0x0000002c2e237291 */ /* 0x000fc4000f8e30ff */
[----:B------:R-:W-:Y:S01]  /*1a30*/  USHF.L.U32 UR11, UR11, 0x5, URZ ;  /* 0x000000050b0b7899 */ /* 0x000fe200080006ff */
[----:B------:R-:W-:Y:S02]  /*1a40*/  UMOV UR13, URZ ;  /* 0x000000ff000d7c82 */ /* 0x000fe40008000000 */
[----:B------:R1:W2:Y:S01]  /*1a50*/  SYNCS.PHASECHK.TRANS64.TRYWAIT P0, [UR4+0x20], R0 ;  /* 0x00002000ff0075a7 */ /* 0x0002a20008001104 */
[----:B------:R-:W-:Y:S08]  /*1a60*/  BRA.U !UP0, `(.L_x_25) ;  /* 0x0000000108c47547 */ /* 0x000ff0000b800000 */
[----:B------:R-:W-:Y:S01]  /*1a70*/  UMOV UR7, URZ ;  /* 0x000000ff00077c82 */ /* 0x000fe20008000000 */
[----:B------:R-:W-:-:S05]  /*1a80*/  UMOV UR4, UR5 ;  /* 0x0000000500047c82 */ /* 0x000fca0008000000 */
.L_x_31:
[----:B------:R-:W-:Y:S01]  /*1a90*/  ULEA UR33, UR4, UR6, 0x3 ;  /* 0x0000000604217291 */ /* 0x000fe2000f8e18ff */
[----:B------:R-:W-:Y:S01]  /*1aa0*/  @!P3 MOV R2, 0x4000 ;  /* 0x000040000002b802 */ /* 0x000fe20000000f00 */
[----:B--2-4-:R-:W-:Y:S10]  /*1ab0*/  @P0 BRA `(.L_x_26) ;  /* 0x00000000000c0947 */ /* 0x014ff40003800000 */
[----:B------:R-:W-:-:S04]  /*1ac0*/  SHF.L.U32 R3, R12, 0x1f, RZ ;  /* 0x0000001f0c037819 */ /* 0x000fc800000006ff */
[----:B------:R-:W2:Y:S02]  /*1ad0*/  SYNCS.PHASECHK.TRANS64.TRYWAIT P0, [UR33+0x20], R3 ;  /* 0x00002003ff0075a7 */ /* 0x000ea40008001121 */
[----:B--2---:R-:W-:Y:S05]  /*1ae0*/  @!P0 BRA `(.L_x_27) ;  /* 0x0000004c00c48947 */ /* 0x004fea0003800000 */
.L_x_26:
[----:B------:R2:W-:Y:S01]  /*1af0*/  @!P3 SYNCS.ARRIVE.TRANS64 RZ, [UR33], R2 ;  /* 0x00000002ffffb9a7 */ /* 0x0005e20008000021 */
[----:B------:R-:W-:-:S04]  /*1b00*/  ULOP3.LUT UR5, UR26, 0x2, URZ, 0xfc, !UPT ;  /* 0x000000021a057892 */ /* 0x000fc8000f8efcff */
[----:B------:R-:W-:-:S09]  /*1b10*/  UISETP.NE.AND UP0, UPT, UR5, 0x2, UPT ;  /* 0x000000020500788c */ /* 0x000fd2000bf05270 */
[----:B------:R-:W-:Y:S05]  /*1b20*/  BRA.U UP0, `(.L_x_28) ;  /* 0x0000000100047547 */ /* 0x000fea000b800000 */
[----:B------:R-:W-:Y:S05]  /*1b30*/  BPT.TRAP 0x1 ;  /* 0x000000040000795c */ /* 0x000fea0000300000 */
.L_x_28:
[----:B------:R-:W-:Y:S04]  /*1b40*/  BSSY.RECONVERGENT B0, `(.L_x_29) ;  /* 0x0000003000007945 */ /* 0x000fe80003800200 */
[----:B------:R-:W-:Y:S05]  /*1b50*/  @P2 BRA `(.L_x_30) ;  /* 0x0000000000042947 */ /* 0x000fea0003800000 */
[----:B------:R-:W-:Y:S05]  /*1b60*/  BPT.TRAP 0x1 ;  /* 0x000000040000795c */ /* 0x000fea0000300000 */
.L_x_30:
[----:B------:R-:W-:Y:S05]  /*1b70*/  BSYNC.RECONVERGENT B0 ;  /* 0x0000000000007941 */ /* 0x000fea0003800200 */
.L_x_29:
[----:B------:R-:W-:Y:S02]  /*1b80*/  UIADD3 UR5, UPT, UPT, UR4, 0x1, URZ ;  /* 0x0000000104057890 */ /* 0x000fe4000fffe0ff */
[----:B------:R-:W-:Y:S02]  /*1b90*/  USHF.L.U32 UR4, UR4, 0xd, URZ ;  /* 0x0000000d04047899 */ /* 0x000fe400080006ff */
[----:B------:R-:W-:Y:S02]  /*1ba0*/  UISETP.NE.AND UP0, UPT, UR5, 0x4, UPT ;  /* 0x000000040500788c */ /* 0x000fe4000bf05270 */
[----:B------:R-:W-:Y:S02]  /*1bb0*/  USHF.L.U32 UR34, UR7, 0x7, URZ ;  /* 0x0000000707227899 */ /* 0x000fe400080006ff */
[----:B------:R-:W-:Y:S02]  /*1bc0*/  USEL UR9, URZ, 0x1, UP0 ;  /* 0x00000001ff097887 */ /* 0x000fe40008000000 */
[----:B------:R-:W-:-:S02]  /*1bd0*/  USEL UR5, UR5, URZ, UP0 ;  /* 0x000000ff05057287 */ /* 0x000fc40008000000 */
[----:B------:R-:W-:Y:S02]  /*1be0*/  UIADD3 UR14, UP0, UPT, UR30, 0x180, URZ ;  /* 0x000001801e0e7890 */ /* 0x000fe4000ff1e0ff */
[----:B------:R-:W-:Y:S01]  /*1bf0*/  ULEA UR8, UR5, UR6, 0x3 ;  /* 0x0000000605087291 */ /* 0x000fe2000f8e18ff */
[----:B------:R-:W-:Y:S01]  /*1c00*/  LOP3.LUT R12, R12, UR9, RZ, 0x3c, !PT ;  /* 0x000000090c0c7c12 */ /* 0x000fe2000f8e3cff */
[----:B------:R-:W-:Y:S02]  /*1c10*/  UIADD3 UR7, UPT, UPT, UR7, 0x1, URZ ;  /* 0x0000000107077890 */ /* 0x000fe4000fffe0ff */
[----:B------:R-:W-:Y:S01]  /*1c20*/  UIADD3 UR16, UP1, UPT, UR30, 0x80, URZ ;  /* 0x000000801e107890 */ /* 0x000fe2000ff3e0ff */
[----:B-1----:R-:W-:Y:S01]  /*1c30*/  SHF.L.U32 R0, R12, 0x1f, RZ ;  /* 0x0000001f0c007819 */ /* 0x002fe200000006ff */
[----:B------:R-:W-:Y:S02]  /*1c40*/  ULOP3.LUT UR32, UR28, UR4, URZ, 0xfc, !UPT ;  /* 0x000000041c207292 */ /* 0x000fe4000f8efcff */
[----:B------:R-:W-:Y:S01]  /*1c50*/  UIADD3.X UR15, UPT, UPT, URZ, UR31, URZ, UP0, !UPT ;  /* 0x0000001fff0f7290 */ /* 0x000fe200087fe4ff */
[----:B------:R3:W4:Y:S01]  /*1c60*/  SYNCS.PHASECHK.TRANS64.TRYWAIT P0, [UR8+0x20], R0 ;  /* 0x00002000ff0075a7 */ /* 0x0007220008001108 */
[----:B------:R-:W-:-:S02]  /*1c70*/  ULOP3.LUT UR8, UR27, UR4, URZ, 0xfc, !UPT ;  /* 0x000000041b087292 */ /* 0x000fc4000f8efcff */
[----:B------:R-:W-:Y:S02]  /*1c80*/  UISETP.NE.AND UP0, UPT, UR7, UR25, UPT ;  /* 0x000000190700728c */ /* 0x000fe4000bf05270 */
[----:B------:R-:W-:Y:S02]  /*1c90*/  UIADD3.X UR17, UPT, UPT, URZ, UR31, URZ, UP1, !UPT ;  /* 0x0000001fff117290 */ /* 0x000fe40008ffe4ff */
[----:B------:R-:W-:Y:S02]  /*1ca0*/  UIADD3 UR32, UPT, UPT, UR6, 0x2400, UR32 ;  /* 0x0000240006207890 */ /* 0x000fe4000fffe020 */
[----:B------:R-:W-:Y:S02]  /*1cb0*/  UPRMT UR13, URZ, 0x5410, UR24 ;  /* 0x00005410ff0d7896 */ /* 0x000fe40008000018 */
[----:B------:R-:W-:Y:S02]  /*1cc0*/  UIADD3 UR8, UPT, UPT, UR6, 0xa400, UR8 ;  /* 0x0000a40006087890 */ /* 0x000fe4000fffe008 */
[----:B------:R-:W-:Y:S01]  /*1cd0*/  UPRMT UR4, URZ, 0x5410, UR21 ;  /* 0x00005410ff047896 */ /* 0x000fe20008000015 */
[----:B------:R-:W-:Y:S01]  /*1ce0*/  UMOV UR18, 0x0 ;  /* 0x0000000000127882 */ /* 0x000fe20000000000 */
[----:B------:R-:W-:Y:S01]  /*1cf0*/  UMOV UR19, 0x10000000 ;  /* 0x1000000000137882 */ /* 0x000fe20000000000 */
[----:B------:R-:W-:Y:S01]  /*1d00*/  UMOV UR12, UR36 ;  /* 0x00000024000c7c82 */ /* 0x000fe20008000000 */
[----:B------:R-:W-:Y:S01]  /*1d10*/  UMOV UR9, UR33 ;  /* 0x0000002100097c82 */ /* 0x000fe20008000000 */
[----:B------:R-:W-:Y:S01]  /*1d20*/  UMOV UR10, UR34 ;  /* 0x00000022000a7c82 */ /* 0x000fe20008000000 */
[----:B------:R1:W-:Y:S03]  /*1d30*/  UTMALDG.3D.MULTICAST [UR32], [UR16], UR13, desc[UR18] ;  /* 0x00001220100073b4 */ /* 0x0003e6000801180d */
[----:B------:R2:W-:Y:S01]  /*1d40*/  UTMALDG.3D.MULTICAST [UR8], [UR14], UR4, desc[UR18] ;  /* 0x000012080e0073b4 */ /* 0x0005e20008011804 */
[----:B-1----:R-:W-:Y:S01]  /*1d50*/  UMOV UR13, UR25 ;  /* 0x00000019000d7c82 */ /* 0x002fe20008000000 */
[----:B--2---:R-:W-:Y:S01]  /*1d60*/  UMOV UR4, UR5 ;  /* 0x0000000500047c82 */ /* 0x004fe20008000000 */
[----:B---3--:R-:W-:Y:S05]  /*1d70*/  BRA.U UP0, `(.L_x_31) ;  /* 0xfffffffd00447547 */ /* 0x008fea000b83ffff */
.L_x_25:
[----:B------:R-:W-:Y:S01]  /*1d80*/  ULEA UR4, UR5, UR6, 0x3 ;  /* 0x0000000605047291 */ /* 0x000fe2000f8e18ff */
[----:B-1----:R-:W-:Y:S01]  /*1d90*/  SHF.L.U32 R0, R12, 0x1f, RZ ;  /* 0x0000001f0c007819 */ /* 0x002fe200000006ff */
[----:B------:R-:W-:Y:S01]  /*1da0*/  @!P1 SYNCS.ARRIVE.TRANS64.A1T0 RZ, [UR6+0x58], RZ ;  /* 0x000058ffffff99a7 */ /* 0x000fe20008100006 */
[----:B------:R-:W-:-:S06]  /*1db0*/  UISETP.GT.AND UP0, UPT, UR43, UR42, UPT ;  /* 0x0000002a2b00728c */ /* 0x000fcc000bf04270 */
[----:B--2-4-:R1:W2:Y:S03]  /*1dc0*/  SYNCS.PHASECHK.TRANS64.TRYWAIT P0, [UR4+0x20], R0 ;  /* 0x00002000ff0075a7 */ /* 0x0142a60008001104 */
[----:B------:R-:W-:Y:S05]  /*1dd0*/  BRA.U !UP0, `(.L_x_32) ;  /* 0x0000000108c87547 */ /* 0x000fea000b800000 */
[----:B------:R-:W-:Y:S01]  /*1de0*/  UIADD3 UR29, UPT, UPT, UR47, UR13, URZ ;  /* 0x0000000d2f1d7290 */ /* 0x000fe2000fffe0ff */
[----:B------:R-:W-:-:S11]  /*1df0*/  UMOV UR4, UR5 ;  /* 0x0000000500047c82 */ /* 0x000fd60008000000 */
.L_x_38:
[----:B------:R-:W-:Y:S01]  /*1e00*/  ULEA UR17, UR4, UR6, 0x3 ;  /* 0x0000000604117291 */ /* 0x000fe2000f8e18ff */
[----:B--2---:R-:W-:Y:S01]  /*1e10*/  @!P3 MOV R2, 0x4000 ;  /* 0x000040000002b802 */ /* 0x004fe20000000f00 */
[----:B--2-4-:R-:W-:Y:S10]  /*1e20*/  @P0 BRA `(.L_x_33) ;  /* 0x00000000000c0947 */ /* 0x014ff40003800000 */
[----:B------:R-:W-:-:S04]  /*1e30*/  SHF.L.U32 R3, R12, 0x1f, RZ ;  /* 0x0000001f0c037819 */ /* 0x000fc800000006ff */
[----:B------:R-:W2:Y:S02]  /*1e40*/  SYNCS.PHASECHK.TRANS64.TRYWAIT P0, [UR17+0x20], R3 ;  /* 0x00002003ff0075a7 */ /* 0x000ea40008001111 */
[----:B--2---:R-:W-:Y:S05]  /*1e50*/  @!P0 BRA `(.L_x_34) ;  /* 0x0000004c00008947 */ /* 0x004fea0003800000 */
.L_x_33:
[----:B------:R2:W-:Y:S01]  /*1e60*/  @!P3 SYNCS.ARRIVE.TRANS64 RZ, [UR17], R2 ;  /* 0x00000002ffffb9a7 */ /* 0x0005e20008000011 */
[----:B------:R-:W-:-:S04]  /*1e70*/  ULOP3.LUT UR5, UR26, 0x2, URZ, 0xfc, !UPT ;  /* 0x000000021a057892 */ /* 0x000fc8000f8efcff */
[----:B------:R-:W-:-:S09]  /*1e80*/  UISETP.NE.AND UP0, UPT, UR5, 0x2, UPT ;  /* 0x000000020500788c */ /* 0x000fd2000bf05270 */
[----:B------:R-:W-:Y:S05]  /*1e90*/  BRA.U UP0, `(.L_x_35) ;  /* 0x0000000100047547 */ /* 0x000fea000b800000 */
[----:B------:R-:W-:Y:S05]  /*1ea0*/  BPT.TRAP 0x1 ;  /* 0x000000040000795c */ /* 0x000fea0000300000 */
.L_x_35:
[----:B------:R-:W-:Y:S04]  /*1eb0*/  BSSY.RECONVERGENT B0, `(.L_x_36) ;  /* 0x0000003000007945 */ /* 0x000fe80003800200 */
[----:B------:R-:W-:Y:S05]  /*1ec0*/  @P2 BRA `(.L_x_37) ;  /* 0x0000000000042947 */ /* 0x000fea0003800000 */
[----:B------:R-:W-:Y:S05]  /*1ed0*/  BPT.TRAP 0x1 ;  /* 0x000000040000795c */ /* 0x000fea0000300000 */
.L_x_37:
[----:B------:R-:W-:Y:S05]  /*1ee0*/  BSYNC.RECONVERGENT B0 ;  /* 0x0000000000007941 */ /* 0x000fea0003800200 */
.L_x_36:
        /* <DEDUP_REMOVED lines=17> */
[----:B------:R-:W-:Y:S02]  /*2000*/  UIADD3 UR16, UPT, UPT, UR6, 0x2400, UR16 ;  /* 0x0000240006107890 */ /* 0x000fe4000fffe010 */
[----:B------:R-:W-:Y:S02]  /*2010*/  UIADD3.X UR15, UPT, UPT, URZ, UR31, URZ, UP1, !UPT ;  /* 0x0000001fff0f7290 */ /* 0x000fe40008ffe4ff */
        /* <DEDUP_REMOVED lines=8> */
[----:B------:R-:W-:Y:S01]  /*20a0*/  UMOV UR9, UR17 ;  /* 0x0000001100097c82 */ /* 0x000fe20008000000 */
[----:B------:R-:W-:Y:S01]  /*20b0*/  UMOV UR10, UR18 ;  /* 0x00000012000a7c82 */ /* 0x000fe20008000000 */
[----:B------:R-:W-:Y:S01]  /*20c0*/  UTMALDG.3D.MULTICAST [UR16], [UR14], UR7, desc[UR32] ;  /* 0x000020100e0073b4 */ /* 0x000fe20008011807 */
[----:B------:R1:W-:Y:S02]  /*20d0*/  UTMALDG.3D.MULTICAST [UR8], [UR22], UR4, desc[UR32] ;  /* 0x00002008160073b4 */ /* 0x0003e40008011804 */
[----:B-1----:R-:W-:Y:S01]  /*20e0*/  UMOV UR4, UR5 ;  /* 0x0000000500047c82 */ /* 0x002fe20008000000 */
[----:B---3--:R-:W-:Y:S05]  /*20f0*/  BRA.U UP0, `(.L_x_38) ;  /* 0xfffffffd00407547 */ /* 0x008fea000b83ffff */
.L_x_32:
[C---:B------:R-:W-:Y:S01]  /*2100*/  LEA R3, R11.reuse, UR6, 0x3 ;  /* 0x000000060b037c11 */ /* 0x040fe2000f8e18ff */
[----:B------:R-:W-:Y:S01]  /*2110*/  NOP ;  /* 0x0000000000007918 */ /* 0x000fe20000000000 */
[----:B-1----:R-:W-:Y:S02]  /*2120*/  SHF.L.U32 R0, R10, 0x1f, RZ ;  /* 0x0000001f0a007819 */ /* 0x002fe400000006ff */
[----:B------:R-:W-:Y:S02]  /*2130*/  LEA R4, R11, UR6, 0x4 ;  /* 0x000000060b047c11 */ /* 0x000fe4000f8e20ff */
[----:B--2-4-:R-:W1:Y:S02]  /*2140*/  SYNCS.PHASECHK.TRANS64.TRYWAIT P0, [R3+URZ+0x60], R0 ;  /* 0x00006000030075a7 */ /* 0x014e6400080011ff */
[----:B-1----:R-:W-:Y:S05]  /*2150*/  @!P0 BRA `(.L_x_39) ;  /* 0x0000004800588947 */ /* 0x002fea0003800000 */
.L_x_105:
[----:B------:R-:W2:Y:S01]  /*2160*/  LDS.128 R4, [R4+0xf0] ;  /* 0x0000f00004047984 */ /* 0x000ea20000000c00 */
[----:B------:R-:W-:Y:S01]  /*2170*/  UISETP.GE.AND UP0, UPT, UR40, 0x1, UPT ;  /* 0x000000012800788c */ /* 0x000fe2000bf06270 */
[----:B------:R-:W-:Y:S01]  /*2180*/  @!PT LDS RZ, [RZ] ;  /* 0x00000000fffff984 */ /* 0x000fe20000000800 */
[----:B------:R-:W-:Y:S01]  /*2190*/  @!PT LDS RZ, [RZ] ;  /* 0x00000000fffff984 */ /* 0x000fe20000000800 */
[----:B------:R-:W-:Y:S01]  /*21a0*/  @!PT LDS RZ, [RZ] ;  /* 0x00000000fffff984 */ /* 0x000fe20000000800 */
[----:B------:R-:W-:Y:S01]  /*21b0*/  @!PT LDS RZ, [RZ] ;  /* 0x00000000fffff984 */ /* 0x000fe20000000800 */
[----:B------:R3:W-:Y:S06]  /*21c0*/  MEMBAR.ALL.CTA ;  /* 0x0000000000007992 */ /* 0x0007ec0000008000 */
[----:B---3--:R-:W3:Y:S01]  /*21d0*/  FENCE.VIEW.ASYNC.S ;  /* 0x00000000000073c6 */ /* 0x008ee20000000000 */
[----:B--2---:R-:W-:-:S13]  /*21e0*/  LOP3.LUT P0, RZ, R6, 0x1, RZ, 0xc0, !PT ;  /* 0x0000000106ff7812 */ /* 0x004fda000780c0ff */
[----:B---3--:R-:W-:Y:S01]  /*21f0*/  VOTEU.ANY UP1, P0 ;  /* 0x0000000000ff7886 */ /* 0x008fe20000020100 */
[----:B------:R-:W-:-:S13]  /*2200*/  PLOP3.LUT P0, PT, PT, PT, UP1, 0x80, 0x8 ;  /* 0x000000000008781c */ /* 0x000fda0003f0f018 */
[----:B-1----:R-:W-:Y:S02]  /*2210*/  @P0 LOP3.LUT R0, R5, 0xffff, RZ, 0xc0, !PT ;  /* 0x0000ffff05000812 */ /* 0x002fe400078ec0ff */
[----:B------:R-:W-:Y:S02]  /*2220*/  @P0 MOV R2, R4 ;  /* 0x0000000400020202 */ /* 0x000fe40000000f00 */
[----:B------:R-:W-:Y:S01]  /*2230*/  @P0 R2UR UR7, R0 ;  /* 0x00000000000702ca */ /* 0x000fe200000e0000 */
[----:B------:R-:W-:Y:S01]  /*2240*/  VIADD R0, R3, 0x70 ;  /* 0x0000007003007836 */ /* 0x000fe20000000000 */
[----:B------:R-:W-:Y:S02]  /*2250*/  @P0 SHF.R.U32.HI R4, RZ, 0x10, R5 ;  /* 0x00000010ff040819 */ /* 0x000fe40000011605 */
[----:B------:R-:W-:Y:S02]  /*2260*/  @P0 R2UR UR8, R2 ;  /* 0x00000000020802ca */ /* 0x000fe400000e0000 */
[----:B------:R-:W-:-:S02]  /*2270*/  PRMT R0, RZ, 0x654, R0 ;  /* 0x00000654ff007816 */ /* 0x000fc40000000000 */
[----:B------:R-:W-:Y:S02]  /*2280*/  @P0 R2UR UR4, R4 ;  /* 0x00000000040402ca */ /* 0x000fe400000e0000 */
[----:B------:R1:W-:Y:S03]  /*2290*/  SYNCS.ARRIVE.TRANS64.RED.A1T0 RZ, [R0+URZ], RZ ;  /* 0x000000ff00ff79a7 */ /* 0x0003e600081004ff */
[----:B------:R-:W-:-:S04]  /*22a0*/  @UP1 UMOV UR37, UR7 ;  /* 0x0000000700251c82 */ /* 0x000fc80008000000 */
[----:B------:R-:W-:-:S04]  /*22b0*/  @UP1 UMOV UR38, UR8 ;  /* 0x0000000800261c82 */ /* 0x000fc80008000000 */
[----:B------:R-:W-:Y:S01]  /*22c0*/  @UP1 UMOV UR36, UR4 ;  /* 0x0000000400241c82 */ /* 0x000fe20008000000 */
[----:B------:R-:W-:Y:S05]  /*22d0*/  BRA.U !UP0, `(.L_x_40) ;  /* 0x0000000108d47547 */ /* 0x000fea000b800000 */
[----:B------:R-:W2:Y:S01]  /*22e0*/  LDCU.128 UR12, c[0x0][0xb10] ;  /* 0x00016200ff0c77ac */ /* 0x000ea20008000c00 */
[----:B------:R-:W3:Y:S01]  /*22f0*/  LDCU UR29, c[0x0][0xb20] ;  /* 0x00016400ff1d77ac */ /* 0x000ee20008000800 */
[----:B------:R-:W4:Y:S01]  /*2300*/  LDCU UR20, c[0x0][0xb0c] ;  /* 0x00016180ff1477ac */ /* 0x000f220008000800 */
[----:B------:R-:W1:Y:S01]  /*2310*/  LDCU.64 UR10, c[0x0][0xb28] ;  /* 0x00016500ff0a77ac */ /* 0x000e620008000a00 */
[----:B------:R-:W-:Y:S02]  /*2320*/  UISETP.NE.AND UP3, UPT, UR40, 0x1, UPT ;  /* 0x000000012800788c */ /* 0x000fe4000bf65270 */
[----:B--2---:R-:W-:Y:S02]  /*2330*/  UIMAD.WIDE.U32 UR16, UR39, UR15, URZ ;  /* 0x0000000f271072a5 */ /* 0x004fe4000f8e00ff */
[----:B------:R-:W-:Y:S02]  /*2340*/  UIMAD.WIDE.U32 UR8, UR41, UR12, URZ ;  /* 0x0000000c290872a5 */ /* 0x000fe4000f8e00ff */
[----:B------:R-:W-:-:S02]  /*2350*/  UISETP.NE.AND UP0, UPT, UR14, 0x1, UPT ;  /* 0x000000010e00788c */ /* 0x000fc4000bf05270 */
[----:B------:R-:W-:Y:S01]  /*2360*/  UIMAD.WIDE.U32 UR22, UR37, UR15, URZ ;  /* 0x0000000f251672a5 */ /* 0x000fe2000f8e00ff */
[----:B------:R-:W-:Y:S02]  /*2370*/  UMOV UR16, UR17 ;  /* 0x0000001100107c82 */ /* 0x000fe40008000000 */
[----:B------:R-:W-:Y:S01]  /*2380*/  UMOV UR8, UR9 ;  /* 0x0000000900087c82 */ /* 0x000fe20008000000 */
[----:B---3--:R-:W-:Y:S02]  /*2390*/  USHF.R.U32.HI UR16, URZ, UR29, UR16 ;  /* 0x0000001dff107299 */ /* 0x008fe40008011610 */
[----:B----4-:R-:W-:Y:S02]  /*23a0*/  UISETP.NE.AND UP2, UPT, UR20, 0x1, UPT ;  /* 0x000000011400788c */ /* 0x010fe4000bf45270 */
[----:B------:R-:W-:Y:S02]  /*23b0*/  USHF.R.U32.HI UR8, URZ, UR13, UR8 ;  /* 0x0000000dff087299 */ /* 0x000fe40008011608 */
[----:B------:R-:W-:-:S02]  /*23c0*/  USEL UR7, UR39, UR16, !UP0 ;  /* 0x0000001027077287 */ /* 0x000fc4000c000000 */
[----:B------:R-:W-:Y:S02]  /*23d0*/  USEL UR8, UR41, UR8, !UP2 ;  /* 0x0000000829087287 */ /* 0x000fe4000d000000 */
[----:B-1----:R-:W-:Y:S01]  /*23e0*/  UIMAD.WIDE.U32 UR16, UR7, UR10, URZ ;  /* 0x0000000a071072a5 */ /* 0x002fe2000f8e00ff */
[----:B------:R-:W-:Y:S01]  /*23f0*/  UMOV UR4, UR23 ;  /* 0x0000001700047c82 */ /* 0x000fe20008000000 */
[----:B------:R-:W-:Y:S02]  /*2400*/  UIMAD.WIDE.U32 UR18, UR38, UR12, URZ ;  /* 0x0000000c261272a5 */ /* 0x000fe4000f8e00ff */
[----:B------:R-:W-:-:S03]  /*2410*/  UIMAD.WIDE.U32 UR22, UR8, UR10, URZ ;  /* 0x0000000a081672a5 */ /* 0x000fc6000f8e00ff */
[----:B------:R-:W-:Y:S01]  /*2420*/  UMOV UR16, UR17 ;  /* 0x0000001100107c82 */ /* 0x000fe20008000000 */
[----:B------:R-:W-:Y:S02]  /*2430*/  USHF.R.U32.HI UR4, URZ, UR29, UR4 ;  /* 0x0000001dff047299 */ /* 0x000fe40008011604 */
[----:B------:R-:W-:Y:S01]  /*2440*/  @UP3 USHF.R.U32.HI UR7, URZ, UR11, UR16 ;  /* 0x0000000bff073299 */ /* 0x000fe20008011610 */
[----:B------:R-:W-:Y:S01]  /*2450*/  UMOV UR18, UR19 ;  /* 0x0000001300127c82 */ /* 0x000fe20008000000 */
[----:B------:R-:W-:Y:S01]  /*2460*/  UMOV UR22, UR23 ;  /* 0x0000001700167c82 */ /* 0x000fe20008000000 */
[----:B------:R-:W-:Y:S02]  /*2470*/  USHF.R.U32.HI UR13, URZ, UR13, UR18 ;  /* 0x0000000dff0d7299 */ /* 0x000fe40008011612 */
[----:B------:R-:W-:Y:S02]  /*2480*/  USEL UR4, UR37, UR4, !UP0 ;  /* 0x0000000425047287 */ /* 0x000fe4000c000000 */
[----:B------:R-:W-:-:S02]  /*2490*/  @UP3 USHF.R.U32.HI UR8, URZ, UR11, UR22 ;  /* 0x0000000bff083299 */ /* 0x000fc40008011616 */
[----:B------:R-:W-:Y:S02]  /*24a0*/  UIMAD UR9, UR40, UR7, URZ ;  /* 0x00000007280972a4 */ /* 0x000fe4000f8e02ff */
[----:B------:R-:W-:Y:S02]  /*24b0*/  USEL UR7, UR38, UR13, !UP2 ;  /* 0x0000000d26077287 */ /* 0x000fe4000d000000 */
[----:B------:R-:W-:Y:S02]  /*24c0*/  UIMAD UR12, UR40, UR8, URZ ;  /* 0x00000008280c72a4 */ /* 0x000fe4000f8e02ff */
[----:B------:R-:W-:Y:S02]  /*24d0*/  UISETP.GE.AND UP0, UPT, UR4, UR9, UPT ;  /* 0x000000090400728c */ /* 0x000fe4000bf06270 */
[----:B------:R-:W-:Y:S02]  /*24e0*/  UIMAD.WIDE.U32 UR16, UR4, UR10, URZ ;  /* 0x0000000a041072a5 */ /* 0x000fe4000f8e00ff */
[----:B------:R-:W-:-:S02]  /*24f0*/  UISETP.GE.OR UP0, UPT, UR7, UR12, UP0 ;  /* 0x0000000c0700728c */ /* 0x000fc40008706670 */
        /* <DEDUP_REMOVED lines=19> */
.L_x_40:
[----:B------:R-:W2:Y:S02]  /*2630*/  LDCU UR4, c[0x0][0xb30] ;  /* 0x00016600ff0477ac */ /* 0x000ea40008000800 */
[----:B--2---:R-:W-:-:S09]  /*2640*/  UISETP.NE.AND UP0, UPT, UR4, 0x1, UPT ;  /* 0x000000010400788c */ /* 0x004fd2000bf05270 */
[----:B------:R-:W-:Y:S05]  /*2650*/  BRA.U UP0, `(.L_x_41) ;  /* 0x0000000100447547 */ /* 0x000fea000b800000 */
        /* <DEDUP_REMOVED lines=17> */
.L_x_41:
[----:B------:R-:W-:Y:S01]  /*2770*/  VIADD R11, R11, 0x1 ;  /* 0x000000010b0b7836 */ /* 0x000fe20000000000 */
[----:B------:R-:W-:Y:S01]  /*2780*/  PLOP3.LUT P1, PT, PT, PT, PT, 0x80, 0x8 ;  /* 0x000000000008781c */ /* 0x000fe20003f2f070 */
[----:B------:R-:W-:Y:S02]  /*2790*/  UIADD3 UR46, UPT, UPT, UR38, UR57, URZ ;  /* 0x00000039262e7290 */ /* 0x000fe4000fffe0ff */
[----:B------:R-:W-:Y:S01]  /*27a0*/  UIADD3 UR45, UPT, UPT, UR37, UR60, URZ ;  /* 0x0000003c252d7290 */ /* 0x000fe2000fffe0ff */
[----:B------:R-:W-:-:S04]  /*27b0*/  ISETP.NE.AND P0, PT, R11, 0x2, PT ;  /* 0x000000020b00780c */ /* 0x000fc80003f05270 */
[----:B-1----:R-:W-:Y:S02]  /*27c0*/  SEL R0, RZ, 0x1, P0 ;  /* 0x00000001ff007807 */ /* 0x002fe40000000000 */
[----:B------:R-:W-:Y:S02]  /*27d0*/  SEL R11, R11, RZ, P0 ;  /* 0x000000ff0b0b7207 */ /* 0x000fe40000000000 */
[----:B------:R-:W-:Y:S01]  /*27e0*/  LOP3.LUT R10, R10, R0, RZ, 0x3c, !PT ;  /* 0x000000000a0a7212 */ /* 0x000fe200078e3cff */
[----:B------:R-:W-:Y:S06]  /*27f0*/  BRA.U UP1, `(.L_x_42) ;  /* 0xfffffff101307547 */ /* 0x000fec000b83ffff */
[----:B------:R-:W-:Y:S01]  /*2800*/  UIADD3 UR7, UPT, UPT, UR6, 0x20, URZ ;  /* 0x0000002006077890 */ /* 0x000fe2000fffe0ff */
[----:B------:R-:W-:-:S03]  /*2810*/  SHF.L.U32 R2, R12, 0x1f, RZ ;  /* 0x0000001f0c027819 */ /* 0x000fc600000006ff */
[----:B------:R-:W-:-:S09]  /*2820*/  ULEA UR4, UR5, UR7, 0x3 ;  /* 0x0000000705047291 */ /* 0x000fd2000f8e18ff */
[----:B------:R-:W1:Y:S02]  /*2830*/  SYNCS.PHASECHK.TRANS64.TRYWAIT P0, [UR4], R2 ;  /* 0x00000002ff0075a7 */ /* 0x000e640008001104 */
[----:B-1----:R-:W-:Y:S05]  /*2840*/  @!P0 BRA `(.L_x_43) ;  /* 0x0000004000b08947 */ /* 0x002fea0003800000 */
.L_x_107:
[----:B------:R-:W-:-:S04]  /*2850*/  UIADD3 UR4, UPT, UPT, UR5, 0x1, URZ ;  /* 0x0000000105047890 */ /* 0x000fc8000fffe0ff */
[----:B------:R-:W-:-:S04]  /*2860*/  UISETP.NE.AND UP0, UPT, UR4, 0x4, UPT ;  /* 0x000000040400788c */ /* 0x000fc8000bf05270 */
[----:B------:R-:W-:Y:S02]  /*2870*/  USEL UR6, URZ, 0x1, UP0 ;  /* 0x00000001ff067887 */ /* 0x000fe40008000000 */
[----:B------:R-:W-:-:S04]  /*2880*/  USEL UR4, UR4, URZ, UP0 ;  /* 0x000000ff04047287 */ /* 0x000fc80008000000 */
[----:B------:R-:W-:Y:S01]  /*2890*/  ULEA UR5, UR4, UR7, 0x3 ;  /* 0x0000000704057291 */ /* 0x000fe2000f8e18ff */
[----:B-1----:R-:W-:-:S04]  /*28a0*/  LOP3.LUT R2, R12, UR6, RZ, 0x3c, !PT ;  /* 0x000000060c027c12 */ /* 0x002fc8000f8e3cff */
[----:B------:R-:W-:-:S04]  /*28b0*/  SHF.L.U32 R3, R2, 0x1f, RZ ;  /* 0x0000001f02037819 */ /* 0x000fc800000006ff */
[----:B------:R-:W1:Y:S02]  /*28c0*/  SYNCS.PHASECHK.TRANS64.TRYWAIT P0, [UR5], R3 ;  /* 0x00000003ff0075a7 */ /* 0x000e640008001105 */
[----:B-1----:R-:W-:Y:S05]  /*28d0*/  @!P0 BRA `(.L_x_44) ;  /* 0x0000004000a48947 */ /* 0x002fea0003800000 */
.L_x_109:
[----:B------:R-:W-:-:S04]  /*28e0*/  UIADD3 UR4, UPT, UPT, UR4, 0x1, URZ ;  /* 0x0000000104047890 */ /* 0x000fc8000fffe0ff */
[----:B------:R-:W-:-:S04]  /*28f0*/  UISETP.NE.AND UP0, UPT, UR4, 0x4, UPT ;  /* 0x000000040400788c */ /* 0x000fc8000bf05270 */
[----:B------:R-:W-:Y:S02]  /*2900*/  USEL UR6, URZ, 0x1, UP0 ;  /* 0x00000001ff067887 */ /* 0x000fe40008000000 */
[----:B------:R-:W-:-:S04]  /*2910*/  USEL UR4, UR4, URZ, UP0 ;  /* 0x000000ff04047287 */ /* 0x000fc80008000000 */
[----:B------:R-:W-:Y:S01]  /*2920*/  ULEA UR5, UR4, UR7, 0x3 ;  /* 0x0000000704057291 */ /* 0x000fe2000f8e18ff */
[----:B------:R-:W-:-:S04]  /*2930*/  LOP3.LUT R2, R2, UR6, RZ, 0x3c, !PT ;  /* 0x0000000602027c12 */ /* 0x000fc8000f8e3cff */
[----:B-1----:R-:W-:-:S04]  /*2940*/  SHF.L.U32 R3, R2, 0x1f, RZ ;  /* 0x0000001f02037819 */ /* 0x002fc800000006ff */
[----:B------:R-:W1:Y:S02]  /*2950*/  SYNCS.PHASECHK.TRANS64.TRYWAIT P0, [UR5], R3 ;  /* 0x00000003ff0075a7 */ /* 0x000e640008001105 */
[----:B-1----:R-:W-:Y:S05]  /*2960*/  @!P0 BRA `(.L_x_45) ;  /* 0x0000004000988947 */ /* 0x002fea0003800000 */
.L_x_111:
[----:B------:R-:W-:-:S04]  /*2970*/  UIADD3 UR4, UPT, UPT, UR4, 0x1, URZ ;  /* 0x0000000104047890 */ /* 0x000fc8000fffe0ff */
[----:B------:R-:W-:-:S04]  /*2980*/  UISETP.NE.AND UP0, UPT, UR4, 0x4, UPT ;  /* 0x000000040400788c */ /* 0x000fc8000bf05270 */
[----:B------:R-:W-:Y:S02]  /*2990*/  USEL UR5, URZ, 0x1, UP0 ;  /* 0x00000001ff057887 */ /* 0x000fe40008000000 */
[----:B------:R-:W-:-:S04]  /*29a0*/  USEL UR4, UR4, URZ, UP0 ;  /* 0x000000ff04047287 */ /* 0x000fc80008000000 */
[----:B------:R-:W-:Y:S01]  /*29b0*/  ULEA UR4, UR4, UR7, 0x3 ;  /* 0x0000000704047291 */ /* 0x000fe2000f8e18ff */
[----:B------:R-:W-:-:S04]  /*29c0*/  LOP3.LUT R2, R2, UR5, RZ, 0x3c, !PT ;  /* 0x0000000502027c12 */ /* 0x000fc8000f8e3cff */
[----:B------:R-:W-:Y:S01]  /*29d0*/  SHF.L.U32 R2, R2, 0x1f, RZ ;  /* 0x0000001f02027819 */ /* 0x000fe200000006ff */
[----:B-1----:R-:W-:-:S07]  /*29e0*/  IMAD.U32 R0, RZ, RZ, UR4 ;  /* 0x00000004ff007e24 */ /* 0x002fce000f8e00ff */
.L_x_46:
[----:B-1----:R1:W2:Y:S02]  /*29f0*/  SYNCS.PHASECHK.TRANS64.TRYWAIT P0, [R0+URZ], R2 ;  /* 0x00000002000075a7 */ /* 0x0022a400080011ff */
[----:B--2---:R-:W-:Y:S05]  /*2a00*/  @!P0 NANOSLEEP.SYNCS 0x989680 ;  /* 0x009896800000895d */ /* 0x004fea0003900000 */
[----:B------:R-:W2:Y:S02]  /*2a10*/  @!P0 SYNCS.PHASECHK.TRANS64 P0, [R0+URZ], R2 ;  /* 0x00000002000085a7 */ /* 0x000ea400080010ff */
[----:B--2---:R-:W-:Y:S05]  /*2a20*/  @P0 EXIT ;  /* 0x000000000000094d */ /* 0x004fea0003800000 */
[----:B------:R-:W-:Y:S05]  /*2a30*/  BRA `(.L_x_46) ;  /* 0xfffffffc00ec7947 */ /* 0x000fea000383ffff */
.L_x_22:
[----:B------:R-:W-:-:S04]  /*2a40*/  UISETP.NE.AND UP0, UPT, UR48, URZ, UPT ;  /* 0x000000ff3000728c */ /* 0x000fc8000bf05270 */
[----:B------:R-:W-:-:S09]  /*2a50*/  UISETP.NE.OR UP0, UPT, UR22, 0x1, UP0 ;  /* 0x000000011600788c */ /* 0x000fd20008705670 */
[----:B------:R-:W-:Y:S05]  /*2a60*/  BRA.U UP0, `(.L_x_47) ;  /* 0x0000000500487547 */ /* 0x000fea000b800000 */
[----:B------:R-:W-:Y:S01]  /*2a70*/  ISETP.GE.U32.AND P2, PT, R0, 0x4, PT ;  /* 0x000000040000780c */ /* 0x000fe20003f46070 */
[----:B------:R-:W-:Y:S01]  /*2a80*/  IMAD.MOV.U32 R12, RZ, RZ, 0x1 ;  /* 0x00000001ff0c7424 */ /* 0x000fe200078e00ff */
[----:B------:R-:W-:Y:S02]  /*2a90*/  CS2R R10, SRZ ;  /* 0x00000000000a7805 */ /* 0x000fe4000001ff00 */
[----:B------:R-:W-:Y:S01]  /*2aa0*/  CS2R R8, SRZ ;  /* 0x0000000000087805 */ /* 0x000fe2000001ff00 */
[----:B------:R-:W-:Y:S01]  /*2ab0*/  UMOV UR6, 0x400 ;  /* 0x0000040000067882 */ /* 0x000fe20000000000 */
[----:B------:R-:W-:Y:S01]  /*2ac0*/  UMOV UR5, URZ ;  /* 0x000000ff00057c82 */ /* 0x000fe20008000000 */
[----:B------:R-:W-:-:S12]  /*2ad0*/  ULEA UR6, UR48, UR6, 0x18 ;  /* 0x0000000630067291 */ /* 0x000fd8000f8ec0ff */
.L_x_51:
[----:B------:R-:W-:Y:S02]  /*2ae0*/  LEA R2, R8, UR6, 0x3 ;  /* 0x0000000608027c11 */ /* 0x000fe4000f8e18ff */
[----:B------:R-:W-:-:S03]  /*2af0*/  SHF.L.U32 R4, R9, 0x1f, RZ ;  /* 0x0000001f09047819 */ /* 0x000fc600000006ff */
[----:B------:R-:W-:Y:S01]  /*2b00*/  VIADD R5, R2, 0xd0 ;  /* 0x000000d002057836 */ /* 0x000fe20000000000 */
[----:B------:R-:W2:Y:S02]  /*2b10*/  SYNCS.PHASECHK.TRANS64.TRYWAIT P0, [R2+URZ+0xc0], R4 ;  /* 0x0000c004020075a7 */ /* 0x000ea400080011ff */
[----:B--2---:R-:W-:Y:S05]  /*2b20*/  @!P0 BRA `(.L_x_48) ;  /* 0x0000004000408947 */ /* 0x004fea0003800000 */
.L_x_112:
[----:B------:R-:W-:Y:S01]  /*2b30*/  ULEA UR4, UR5, UR6, 0x3 ;  /* 0x0000000605047291 */ /* 0x000fe2000f8e18ff */
[----:B--2---:R-:W-:Y:S01]  /*2b40*/  PRMT R2, RZ, 0x654, R5 ;  /* 0x00000654ff027816 */ /* 0x004fe20000000005 */
[----:B------:R-:W-:Y:S01]  /*2b50*/  @!P2 IMAD.MOV.U32 R4, RZ, RZ, 0x10 ;  /* 0x00000010ff04a424 */ /* 0x000fe200078e00ff */
[----:B------:R-:W-:Y:S01]  /*2b60*/  SHF.L.U32 R5, R12, 0x1f, RZ ;  /* 0x0000001f0c057819 */ /* 0x000fe200000006ff */
[----:B------:R-:W-:Y:S01]  /*2b70*/  UIADD3 UR7, UPT, UPT, UR4, 0x60, URZ ;  /* 0x0000006004077890 */ /* 0x000fe2000fffe0ff */
[----:B------:R2:W-:Y:S05]  /*2b80*/  SYNCS.ARRIVE.TRANS64.RED.A1T0 RZ, [R2+URZ], RZ ;  /* 0x000000ff02ff79a7 */ /* 0x0005ea00081004ff */
[----:B------:R-:W-:Y:S01]  /*2b90*/  IMAD.U32 R6, RZ, RZ, UR7 ;  /* 0x00000007ff067e24 */ /* 0x000fe2000f8e00ff */
[----:B------:R-:W3:Y:S04]  /*2ba0*/  SYNCS.PHASECHK.TRANS64.TRYWAIT P0, [UR4+0x70], R5 ;  /* 0x00007005ff0075a7 */ /* 0x000ee80008001104 */
[----:B------:R-:W-:Y:S01]  /*2bb0*/  PRMT R6, R0, 0x654, R6 ;  /* 0x0000065400067816 */ /* 0x000fe20000000006 */
[----:B--23--:R-:W-:Y:S06]  /*2bc0*/  @!P0 BRA `(.L_x_49) ;  /* 0x00000040002c8947 */ /* 0x00cfec0003800000 */
.L_x_114:
[----:B------:R-:W-:Y:S01]  /*2bd0*/  ULEA UR8, UR5, UR6, 0x4 ;  /* 0x0000000605087291 */ /* 0x000fe2000f8e20ff */
[----:B------:R-:W-:Y:S01]  /*2be0*/  SEL R3, R6, R3, !P2 ;  /* 0x0000000306037207 */ /* 0x000fe20005000000 */
[----:B------:R-:W-:Y:S01]  /*2bf0*/  UIADD3 UR9, UPT, UPT, UR4, 0x60, URZ ;  /* 0x0000006004097890 */ /* 0x000fe2000fffe0ff */
[----:B--2---:R-:W-:Y:S01]  /*2c00*/  LEA R2, R11, UR6, 0x3 ;  /* 0x000000060b027c11 */ /* 0x004fe2000f8e18ff */
[----:B------:R-:W-:Y:S01]  /*2c10*/  UIADD3 UR8, UPT, UPT, UR8, 0xf0, URZ ;  /* 0x000000f008087890 */ /* 0x000fe2000fffe0ff */
[----:B------:R2:W-:Y:S01]  /*2c20*/  @!P2 SYNCS.ARRIVE.TRANS64.RED RZ, [R3+URZ], R4 ;  /* 0x0000000403ffa9a7 */ /* 0x0005e200080004ff */
[----:B------:R-:W-:Y:S01]  /*2c30*/  UIADD3 UR4, UPT, UPT, UR5, 0x1, URZ ;  /* 0x0000000105047890 */ /* 0x000fe2000fffe0ff */
[----:B------:R-:W-:-:S03]  /*2c40*/  VIADD R8, R8, 0x1 ;  /* 0x0000000108087836 */ /* 0x000fc60000000000 */
[----:B------:R-:W-:Y:S02]  /*2c50*/  UISETP.NE.AND UP0, UPT, UR4, 0x2, UPT ;  /* 0x000000020400788c */ /* 0x000fe4000bf05270 */
[----:B------:R-:W-:Y:S01]  /*2c60*/  ISETP.NE.AND P0, PT, R8, 0x2, PT ;  /* 0x000000020800780c */ /* 0x000fe20003f05270 */
[----:B------:R-:W-:Y:S06]  /*2c70*/  UGETNEXTWORKID.BROADCAST [UR8], [UR9] ;  /* 0x00000000080073ca */ /* 0x000fec0008000100 */
[----:B------:R-:W-:Y:S02]  /*2c80*/  USEL UR7, URZ, 0x1, UP0 ;  /* 0x00000001ff077887 */ /* 0x000fe40008000000 */
[----:B------:R-:W-:-:S04]  /*2c90*/  USEL UR5, UR4, URZ, UP0 ;  /* 0x000000ff04057287 */ /* 0x000fc80008000000 */
[----:B------:R-:W-:Y:S02]  /*2ca0*/  LOP3.LUT R12, R12, UR7, RZ, 0x3c, !PT ;  /* 0x000000070c0c7c12 */ /* 0x000fe4000f8e3cff */
[----:B--2---:R-:W-:-:S04]  /*2cb0*/  SHF.L.U32 R4, R10, 0x1f, RZ ;  /* 0x0000001f0a047819 */ /* 0x004fc800000006ff */
[----:B------:R-:W2:Y:S02]  /*2cc0*/  SYNCS.PHASECHK.TRANS64.TRYWAIT P1, [R2+URZ+0x60], R4 ;  /* 0x00006004020075a7 */ /* 0x000ea400080211ff */
[----:B--2---:R-:W-:Y:S05]  /*2cd0*/  @!P1 BRA `(.L_x_50) ;  /* 0x0000004000009947 */ /* 0x004fea0003800000 */
.L_x_115:
[C---:B--2---:R-:W-:Y:S01]  /*2ce0*/  LEA R4, R11.reuse, UR6, 0x4 ;  /* 0x000000060b047c11 */ /* 0x044fe2000f8e20ff */
[----:B------:R-:W-:Y:S01]  /*2cf0*/  VIADD R2, R2, 0x70 ;  /* 0x0000007002027836 */ /* 0x000fe20000000000 */
[----:B------:R-:W-:Y:S01]  /*2d00*/  SEL R8, R8, RZ, P0 ;  /* 0x000000ff08087207 */ /* 0x000fe20000000000 */
[----:B------:R-:W-:-:S03]  /*2d10*/  VIADD R11, R11, 0x1 ;  /* 0x000000010b0b7836 */ /* 0x000fc60000000000 */
[----:B------:R-:W2:Y:S01]  /*2d20*/  LDS.128 R4, [R4+0xf0] ;  /* 0x0000f00004047984 */ /* 0x000ea20000000c00 */
[----:B------:R-:W-:Y:S02]  /*2d30*/  PRMT R2, RZ, 0x654, R2 ;  /* 0x00000654ff027816 */ /* 0x000fe40000000002 */
[C---:B------:R-:W-:Y:S01]  /*2d40*/  ISETP.NE.AND P1, PT, R11.reuse, 0x2, PT ;  /* 0x000000020b00780c */ /* 0x040fe20003f25270 */
[----:B------:R-:W-:Y:S01]  /*2d50*/  @!PT LDS RZ, [RZ] ;  /* 0x00000000fffff984 */ /* 0x000fe20000000800 */
[----:B------:R-:W-:Y:S01]  /*2d60*/  @!PT LDS RZ, [RZ] ;  /* 0x00000000fffff984 */ /* 0x000fe20000000800 */
[----:B------:R-:W-:Y:S01]  /*2d70*/  @!PT LDS RZ, [RZ] ;  /* 0x00000000fffff984 */ /* 0x000fe20000000800 */
[----:B------:R-:W-:Y:S01]  /*2d80*/  @!PT LDS RZ, [RZ] ;  /* 0x00000000fffff984 */ /* 0x000fe20000000800 */
[----:B------:R3:W-:Y:S06]  /*2d90*/  MEMBAR.ALL.CTA ;  /* 0x0000000000007992 */ /* 0x0007ec0000008000 */
[----:B---3--:R-:W3:Y:S01]  /*2da0*/  FENCE.VIEW.ASYNC.S ;  /* 0x00000000000073c6 */ /* 0x008ee20000000000 */
[----:B------:R-:W-:Y:S01]  /*2db0*/  SEL R11, R11, RZ, P1 ;  /* 0x000000ff0b0b7207 */ /* 0x000fe20000800000 */
[----:B---3--:R3:W-:Y:S01]  /*2dc0*/  SYNCS.ARRIVE.TRANS64.RED.A1T0 RZ, [R2+URZ], RZ ;  /* 0x000000ff02ff79a7 */ /* 0x0087e200081004ff */
[----:B--2---:R-:W-:-:S02]  /*2dd0*/  LOP3.LUT P3, RZ, R6, 0x1, RZ, 0xc0, !PT ;  /* 0x0000000106ff7812 */ /* 0x004fc4000786c0ff */
[----:B------:R-:W-:-:S04]  /*2de0*/  SEL R4, RZ, 0x1, P1 ;  /* 0x00000001ff047807 */ /* 0x000fc80000800000 */
[----:B------:R-:W-:Y:S02]  /*2df0*/  LOP3.LUT R10, R10, R4, RZ, 0x3c, !PT ;  /* 0x000000040a0a7212 */ /* 0x000fe400078e3cff */
[----:B---3--:R-:W-:-:S04]  /*2e00*/  SEL R2, RZ, 0x1, P0 ;  /* 0x00000001ff027807 */ /* 0x008fc80000000000 */
[----:B------:R-:W-:Y:S01]  /*2e10*/  LOP3.LUT R9, R9, R2, RZ, 0x3c, !PT ;  /* 0x0000000209097212 */ /* 0x000fe200078e3cff */
[----:B------:R-:W-:Y:S06]  /*2e20*/  @P3 BRA `(.L_x_51) ;  /* 0xfffffffc002c3947 */ /* 0x000fec000383ffff */
[----:B------:R-:W-:Y:S01]  /*2e30*/  ULEA UR4, UR5, UR6, 0x3 ;  /* 0x0000000605047291 */ /* 0x000fe2000f8e18ff */
[----:B------:R-:W-:-:S08]  /*2e40*/  SHF.L.U32 R2, R12, 0x1f, RZ ;  /* 0x0000001f0c027819 */ /* 0x000fd000000006ff */
[----:B------:R-:W2:Y:S02]  /*2e50*/  SYNCS.PHASECHK.TRANS64 P0, [UR4+0x70], R2 ;  /* 0x00007002ff0075a7 */ /* 0x000ea40008001004 */
[----:B--2---:R-:W-:Y:S05]  /*2e60*/  @P0 BRA `(.L_x_52) ;  /* 0x0000000000080947 */ /* 0x004fea0003800000 */
[----:B------:R-:W2:Y:S02]  /*2e70*/  SYNCS.PHASECHK.TRANS64.TRYWAIT P0, [UR4+0x70], R2 ;  /* 0x00007002ff0075a7 */ /* 0x000ea40008001104 */
[----:B--2---:R-:W-:Y:S05]  /*2e80*/  @!P0 BRA `(.L_x_53) ;  /* 0x0000003c00a88947 */ /* 0x004fea0003800000 */
.L_x_52:
[----:B------:R-:W-:-:S04]  /*2e90*/  UIADD3 UR7, UPT, UPT, UR5, 0x1, URZ ;  /* 0x0000000105077890 */ /* 0x000fc8000fffe0ff */
[----:B------:R-:W-:-:S04]  /*2ea0*/  UISETP.NE.AND UP0, UPT, UR7, 0x2, UPT ;  /* 0x000000020700788c */ /* 0x000fc8000bf05270 */
[----:B------:R-:W-:Y:S02]  /*2eb0*/  USEL UR8, URZ, 0x1, UP0 ;  /* 0x00000001ff087887 */ /* 0x000fe40008000000 */
[----:B------:R-:W-:-:S04]  /*2ec0*/  USEL UR7, UR7, URZ, UP0 ;  /* 0x000000ff07077287 */ /* 0x000fc80008000000 */
[----:B------:R-:W-:Y:S01]  /*2ed0*/  ULEA UR7, UR7, UR6, 0x3 ;  /* 0x0000000607077291 */ /* 0x000fe2000f8e18ff */
[----:B--2---:R-:W-:-:S04]  /*2ee0*/  LOP3.LUT R2, R12, UR8, RZ, 0x3c, !PT ;  /* 0x000000080c027c12 */ /* 0x004fc8000f8e3cff */
[----:B------:R-:W-:-:S04]  /*2ef0*/  SHF.L.U32 R0, R2, 0x1f, RZ ;  /* 0x0000001f02007819 */ /* 0x000fc800000006ff */
[----:B------:R-:W2:Y:S02]  /*2f00*/  SYNCS.PHASECHK.TRANS64 P0, [UR7+0x70], R0 ;  /* 0x00007000ff0075a7 */ /* 0x000ea40008001007 */
[----:B-12---:R-:W-:Y:S05]  /*2f10*/  @P0 EXIT ;  /* 0x000000000000094d */ /* 0x006fea0003800000 */
[----:B------:R-:W-:Y:S02]  /*2f20*/  SHF.L.U32 R2, R2, 0x1f, RZ ;  /* 0x0000001f02027819 */ /* 0x000fe400000006ff */
[----:B------:R-:W-:-:S07]  /*2f30*/  MOV R0, UR7 ;  /* 0x0000000700007c02 */ /* 0x000fce0008000f00 */
.L_x_54:
[----:B-1----:R1:W2:Y:S02]  /*2f40*/  SYNCS.PHASECHK.TRANS64.TRYWAIT P0, [R0+URZ+0x70], R2 ;  /* 0x00007002000075a7 */ /* 0x0022a400080011ff */
[----:B--2---:R-:W-:Y:S05]  /*2f50*/  @!P0 NANOSLEEP.SYNCS 0x989680 ;  /* 0x009896800000895d */ /* 0x004fea0003900000 */
[----:B------:R-:W2:Y:S02]  /*2f60*/  @!P0 SYNCS.PHASECHK.TRANS64 P0, [R0+URZ+0x70], R2 ;  /* 0x00007002000085a7 */ /* 0x000ea400080010ff */
[----:B--2---:R-:W-:Y:S05]  /*2f70*/  @P0 EXIT ;  /* 0x000000000000094d */ /* 0x004fea0003800000 */
[----:B------:R-:W-:Y:S05]  /*2f80*/  BRA `(.L_x_54) ;  /* 0xfffffffc00ec7947 */ /* 0x000fea000383ffff */
.L_x_47:
[----:B------:R-:W-:Y:S05]  /*2f90*/  BRA.U UP4, `(.L_x_55) ;  /* 0x0000000d04d47547 */ /* 0x000fea000b800000 */
[----:B------:R-:W-:Y:S01]  /*2fa0*/  UMOV UR4, 0x40 ;  /* 0x0000004000047882 */ /* 0x000fe20000000000 */
[----:B------:R-:W-:Y:S01]  /*2fb0*/  NOP ;  /* 0x0000000000007918 */ /* 0x000fe20000000000 */
[----:B------:R-:W-:Y:S01]  /*2fc0*/  ULEA UR5, UR48, UR4, 0x18 ;  /* 0x0000000430057291 */ /* 0x000fe2000f8ec0ff */
[----:B------:R-:W-:Y:S02]  /*2fd0*/  UMOV UR6, 0x400 ;  /* 0x0000040000067882 */ /* 0x000fe40000000000 */
[----:B------:R-:W-:-:S06]  /*2fe0*/  ULEA UR6, UR48, UR6, 0x18 ;  /* 0x0000000630067291 */ /* 0x000fcc000f8ec0ff */
[----:B------:R-:W2:Y:S02]  /*2ff0*/  LDS.U8 R0, [UR5+0x1c] ;  /* 0x00001c05ff007984 */ /* 0x000ea40008000000 */
[----:B--2---:R-:W-:-:S13]  /*3000*/  ISETP.NE.AND P0, PT, R0, RZ, PT ;  /* 0x000000ff0000720c */ /* 0x004fda0003f05270 */
[----:B------:R-:W-:Y:S05]  /*3010*/  @P0 BRA `(.L_x_56) ;  /* 0x0000000000580947 */ /* 0x000fea0003800000 */
[----:B------:R-:W-:-:S13]  /*3020*/  ELECT P0, URZ, PT ;  /* 0x0000000000ff782f */ /* 0x000fda0003800000 */
[----:B------:R-:W-:Y:S05]  /*3030*/  @!P0 BRA `(.L_x_57) ;  /* 0x0000000000608947 */ /* 0x000fea0003800000 */
[----:B------:R-:W-:Y:S01]  /*3040*/  UMOV UR4, 0x10 ;  /* 0x0000001000047882 */ /* 0x000fe20000000000 */
[----:B------:R-:W-:Y:S01]  /*3050*/  HFMA2 R0, -RZ, RZ, 0, 5.9604644775390625e-08 ;  /* 0x00000001ff007431 */ /* 0x000fe200000001ff */
[----:B------:R-:W-:-:S03]  /*3060*/  MOV R3, 0xffff ;  /* 0x0000ffff00037802 */ /* 0x000fc60000000f00 */
[----:B------:R-:W-:Y:S04]  /*3070*/  DEPBAR.LE SB2, 0x36 ;  /* 0x0000ad800000791a */ /* 0x000fe80000000000 */
[----:B------:R-:W2:Y:S02]  /*3080*/  UTCATOMSWS.FIND_AND_SET.ALIGN UP0, UR4, UR4 ;  /* 0x00000004000475e3 */ /* 0x000ea40008000800 */
[----:B--2---:R-:W-:Y:S01]  /*3090*/  MOV R4, UR4 ;  /* 0x0000000400047c02 */ /* 0x004fe20008000f00 */
[----:B------:R-:W-:Y:S06]  /*30a0*/  BRA.U UP0, `(.L_x_58) ;  /* 0x0000000100187547 */ /* 0x000fec000b800000 */
.L_x_59:
[----:B------:R-:W-:Y:S05]  /*30b0*/  NANOSLEEP 0x64 ;  /* 0x000000640000795d */ /* 0x000fea0003800000 */
[----:B------:R-:W-:-:S05]  /*30c0*/  UMOV UR4, 0x10 ;  /* 0x0000001000047882 */ /* 0x000fca0000000000 */
[----:B------:R-:W-:Y:S04]  /*30d0*/  DEPBAR.LE SB2, 0x36 ;  /* 0x0000ad800000791a */ /* 0x000fe80000000000 */
[----:B------:R-:W2:Y:S02]  /*30e0*/  UTCATOMSWS.FIND_AND_SET.ALIGN UP0, UR4, UR4 ;  /* 0x00000004000475e3 */ /* 0x000ea40008000800 */
[----:B--2---:R-:W-:Y:S01]  /*30f0*/  MOV R4, UR4 ;  /* 0x0000000400047c02 */ /* 0x004fe20008000f00 */
[----:B------:R-:W-:Y:S05]  /*3100*/  BRA.U !UP0, `(.L_x_59) ;  /* 0xfffffffd08e87547 */ /* 0x000fea000b83ffff */
.L_x_58:
[-C--:B------:R-:W-:Y:S02]  /*3110*/  SHF.L.U32 R3, R3, R4.reuse, RZ ;  /* 0x0000000403037219 */ /* 0x080fe400000006ff */
[----:B------:R-:W-:Y:S01]  /*3120*/  SHF.L.U32 R0, R0, R4, RZ ;  /* 0x0000000400007219 */ /* 0x000fe200000006ff */
[----:B------:R-:W-:Y:S02]  /*3130*/  IMAD.SHL.U32 R4, R4, 0x20, RZ ;  /* 0x0000002004047824 */ /* 0x000fe400078e00ff */
[----:B------:R2:W-:Y:S04]  /*3140*/  ATOMS.OR RZ, [UR5+0x14], R3 ;  /* 0x00001403ffff798c */ /* 0x0005e8000b000005 */
[----:B------:R2:W-:Y:S04]  /*3150*/  ATOMS.OR RZ, [UR5+0x18], R0 ;  /* 0x00001800ffff798c */ /* 0x0005e8000b000005 */
[----:B------:R2:W-:Y:S01]  /*3160*/  STS [UR6+0x110], R4 ;  /* 0x00011004ff007988 */ /* 0x0005e20008000806 */
[----:B------:R-:W-:Y:S05]  /*3170*/  BRA `(.L_x_57) ;  /* 0x0000000000107947 */ /* 0x000fea0003800000 */
.L_x_56:
[----:B------:R-:W-:Y:S02]  /*3180*/  MOV R0, 0xffffffff ;  /* 0xffffffff00007802 */ /* 0x000fe40000000f00 */
[----:B------:R-:W-:-:S03]  /*3190*/  MOV R4, 0x31c0 ;  /* 0x000031c000047802 */ /* 0x000fc60000000f00 */
[----:B------:R2:W-:Y:S04]  /*31a0*/  STS [UR6+0x110], R0 ;  /* 0x00011000ff007988 */ /* 0x0005e80008000806 */
[----:B-12--5:R-:W-:Y:S05]  /*31b0*/  CALL.REL.NOINC `($__internal_1_$__cuda_sm10x_tcgen05_guardrail_trap_phase_invalid_during_alloc) ;  /* 0x0000004000287944 */ /* 0x026fea0003c00000 */
.L_x_57:
[----:B------:R-:W-:Y:S05]  /*31c0*/  WARPSYNC.ALL ;  /* 0x0000000000007948 */ /* 0x000fea0003800000 */
[----:B------:R-:W3:Y:S01]  /*31d0*/  S2UR UR4, SR_CgaCtaId ;  /* 0x00000000000479c3 */ /* 0x000ee20000008800 */
[----:B------:R-:W-:Y:S01]  /*31e0*/  UMOV UR26, 0x400 ;  /* 0x00000400001a7882 */ /* 0x000fe20000000000 */
[----:B------:R-:W-:-:S06]  /*31f0*/  NOP ;  /* 0x0000000000007918 */ /* 0x000fcc0000000000 */
[----:B------:R-:W-:Y:S06]  /*3200*/  BAR.ARV 0x6, 0xa0 ;  /* 0x0182800000007b1d */ /* 0x000fec0000002000 */
[----:B------:R-:W4:Y:S01]  /*3210*/  LDCU UR5, c[0x0][0x38c] ;  /* 0x00007180ff0577ac */ /* 0x000f220008000800 */
[----:B------:R-:W-:Y:S01]  /*3220*/  LOP3.LUT R2, R2, 0xffff, RZ, 0xc0, !PT ;  /* 0x0000ffff02027812 */ /* 0x000fe200078ec0ff */
[----:B------:R-:W-:Y:S01]  /*3230*/  IMAD.MOV.U32 R11, RZ, RZ, 0x1 ;  /* 0x00000001ff0b7424 */ /* 0x000fe200078e00ff */
[----:B------:R-:W-:Y:S01]  /*3240*/  CS2R R8, SRZ ;  /* 0x0000000000087805 */ /* 0x000fe2000001ff00 */
[----:B------:R-:W1:Y:S01]  /*3250*/  LDCU UR7, c[0x0][0x38c] ;  /* 0x00007180ff0777ac */ /* 0x000e620008000800 */
[----:B------:R-:W-:Y:S01]  /*3260*/  R2UR UR27, R2 ;  /* 0x00000000021b72ca */ /* 0x000fe200000e0000 */
[----:B------:R-:W-:Y:S01]  /*3270*/  IMAD.MOV.U32 R10, RZ, RZ, RZ ;  /* 0x000000ffff0a7224 */ /* 0x000fe200078e00ff */
[----:B------:R-:W-:Y:S01]  /*3280*/  UMOV UR30, URZ ;  /* 0x000000ff001e7c82 */ /* 0x000fe20008000000 */
[----:B------:R-:W-:Y:S01]  /*3290*/  UMOV UR24, URZ ;  /* 0x000000ff00187c82 */ /* 0x000fe20008000000 */
[----:B---3--:R-:W-:Y:S01]  /*32a0*/  ULEA UR26, UR4, UR26, 0x18 ;  /* 0x0000001a041a7291 */ /* 0x008fe2000f8ec0ff */
[----:B------:R-:W-:Y:S01]  /*32b0*/  UMOV UR38, 0x0 ;  /* 0x0000000000267882 */ /* 0x000fe20000000000 */
[----:B------:R-:W-:-:S02]  /*32c0*/  UMOV UR39, 0x41004a0 ;  /* 0x041004a000277882 */ /* 0x000fc40000000000 */
[----:B------:R-:W-:Y:S02]  /*32d0*/  UIADD3 UR4, UPT, UPT, UR26, 0x2400, URZ ;  /* 0x000024001a047890 */ /* 0x000fe4000fffe0ff */
[----:B------:R-:W-:Y:S02]  /*32e0*/  UIADD3 UR6, UPT, UPT, UR26, 0xa400, URZ ;  /* 0x0000a4001a067890 */ /* 0x000fe4000fffe0ff */
[----:B----4-:R-:W-:Y:S01]  /*32f0*/  UIADD3 UR5, UPT, UPT, UR5, 0x7f, URZ ;  /* 0x0000007f05057890 */ /* 0x010fe2000fffe0ff */
[----:B--2---:R-:W2:Y:S01]  /*3300*/  LDS R0, [UR26+0x110] ;  /* 0x0001101aff007984 */ /* 0x004ea20008000800 */
[----:B-1----:R-:W-:Y:S01]  /*3310*/  UMOV UR36, 0x0 ;  /* 0x0000000000247882 */ /* 0x002fe20000000000 */
[----:B------:R-:W-:Y:S01]  /*3320*/  UMOV UR37, 0x41004a0 ;  /* 0x041004a000257882 */ /* 0x000fe20000000000 */
[----:B------:R-:W-:Y:S02]  /*3330*/  USHF.R.S32.HI UR40, URZ, 0x1f, UR5 ;  /* 0x0000001fff287899 */ /* 0x000fe40008011405 */
[----:B------:R-:W-:-:S02]  /*3340*/  UISETP.GE.AND UP4, UPT, UR7, 0x1, UPT ;  /* 0x000000010700788c */ /* 0x000fc4000bf86270 */
[----:B------:R-:W-:Y:S02]  /*3350*/  ULEA.HI UR40, UR40, UR5, URZ, 0x7 ;  /* 0x0000000528287291 */ /* 0x000fe4000f8f38ff */
[----:B------:R-:W-:Y:S02]  /*3360*/  USHF.R.U32.HI UR5, URZ, 0x4, UR4 ;  /* 0x00000004ff057899 */ /* 0x000fe40008011604 */
[----:B------:R-:W-:Y:S02]  /*3370*/  USHF.R.S32.HI UR40, URZ, 0x7, UR40 ;  /* 0x00000007ff287899 */ /* 0x000fe40008011428 */
[----:B------:R-:W-:Y:S02]  /*3380*/  USHF.R.U32.HI UR4, URZ, 0x4, UR6 ;  /* 0x00000004ff047899 */ /* 0x000fe40008011606 */
[----:B------:R-:W-:Y:S02]  /*3390*/  UISETP.LT.AND UP0, UPT, UR40, 0x1, UPT ;  /* 0x000000012800788c */ /* 0x000fe4000bf01270 */
[----:B------:R-:W-:-:S02]  /*33a0*/  ULOP3.LUT UR5, UR5, 0x3fff, URZ, 0xc0, !UPT ;  /* 0x00003fff05057892 */ /* 0x000fc4000f8ec0ff */
[----:B------:R-:W-:Y:S02]  /*33b0*/  ULOP3.LUT UR4, UR4, 0x3fff, URZ, 0xc0, !UPT ;  /* 0x00003fff04047892 */ /* 0x000fe4000f8ec0ff */
[----:B------:R-:W-:Y:S02]  /*33c0*/  USEL UR41, UR40, 0x1, !UP0 ;  /* 0x0000000128297887 */ /* 0x000fe4000c000000 */
[----:B------:R-:W-:Y:S02]  /*33d0*/  ULOP3.LUT UR28, UR5, 0x10000, URZ, 0xfc, !UPT ;  /* 0x00010000051c7892 */ /* 0x000fe4000f8efcff */
[----:B------:R-:W-:Y:S02]  /*33e0*/  ULOP3.LUT UR29, UR4, 0x10000, URZ, 0xfc, !UPT ;  /* 0x00010000041d7892 */ /* 0x000fe4000f8efcff */
[----:B------:R-:W-:Y:S01]  /*33f0*/  UIADD3 UR41, UPT, UPT, -UR41, URZ, URZ ;  /* 0x000000ff29297290 */ /* 0x000fe2000fffe1ff */
[----:B------:R-:W-:Y:S01]  /*3400*/  UMOV UR34, 0x0 ;  /* 0x0000000000227882 */ /* 0x000fe20000000000 */
[----:B------:R-:W-:Y:S01]  /*3410*/  UMOV UR35, 0x41004a0 ;  /* 0x041004a000237882 */ /* 0x000fe20000000000 */
[----:B------:R-:W-:Y:S01]  /*3420*/  UMOV UR32, 0x0 ;  /* 0x0000000000207882 */ /* 0x000fe20000000000 */
[----:B------:R-:W-:Y:S01]  /*3430*/  UMOV UR33, 0x41004a0 ;  /* 0x041004a000217882 */ /* 0x000fe20000000000 */
[----:B--2---:R-:W-:-:S15]  /*3440*/  R2UR UR42, R0 ;  /* 0x00000000002a72ca */ /* 0x004fde00000e0000 */
.L_x_66:
[----:B------:R-:W-:Y:S02]  /*3450*/  LEA R0, R10, UR26, 0x3 ;  /* 0x0000001a0a007c11 */ /* 0x000fe4000f8e18ff */
[----:B------:R-:W-:Y:S02]  /*3460*/  SHF.L.U32 R2, R9, 0x1f, RZ ;  /* 0x0000001f09027819 */ /* 0x000fe400000006ff */
[----:B------:R-:W-:Y:S01]  /*3470*/  PLOP3.LUT P0, PT, PT, PT, UP4, 0x80, 0x8 ;  /* 0x000000000008781c */ /* 0x000fe20003f0f048 */
[----:B------:R-:W-:Y:S01]  /*3480*/  VIADD R3, R0, 0x70 ;  /* 0x0000007000037836 */ /* 0x000fe20000000000 */
[----:B-1----:R-:W1:Y:S02]  /*3490*/  SYNCS.PHASECHK.TRANS64.TRYWAIT P1, [R0+URZ+0x60], R2 ;  /* 0x00006002000075a7 */ /* 0x002e6400080211ff */
[----:B-1-3--:R-:W-:Y:S09]  /*34a0*/  @!P1 BRA `(.L_x_60) ;  /* 0x0000003800389947 */ /* 0x00aff20003800000 */
.L_x_117:
[----:B------:R-:W-:Y:S01]  /*34b0*/  LEA R4, R10, UR26, 0x4 ;  /* 0x0000001a0a047c11 */ /* 0x000fe2000f8e20ff */
[----:B------:R-:W-:Y:S01]  /*34c0*/  @UP4 ULEA UR4, UR24, UR26, 0x3 ;  /* 0x0000001a18044291 */ /* 0x000fe2000f8e18ff */
[----:B------:R-:W-:Y:S01]  /*34d0*/  PLOP3.LUT P2, PT, PT, PT, PT, 0x80, 0x8 ;  /* 0x000000000008781c */ /* 0x000fe20003f4f070 */
[----:B------:R-:W-:Y:S01]  /*34e0*/  ULEA UR31, UR30, UR26, 0x3 ;  /* 0x0000001a1e1f7291 */ /* 0x000fe2000f8e18ff */
[----:B------:R-:W-:Y:S02]  /*34f0*/  PRMT R3, RZ, 0x654, R3 ;  /* 0x00000654ff037816 */ /* 0x000fe40000000003 */
[----:B------:R-:W2:Y:S01]  /*3500*/  LDS.128 R4, [R4+0xf0] ;  /* 0x0000f00004047984 */ /* 0x000ea20000000c00 */
[----:B-1----:R-:W-:Y:S02]  /*3510*/  @P0 SHF.L.U32 R2, R8, 0x1f, RZ ;  /* 0x0000001f08020819 */ /* 0x002fe400000006ff */
[----:B------:R-:W-:Y:S01]  /*3520*/  SHF.L.U32 R0, R11, 0x1f, RZ ;  /* 0x0000001f0b007819 */ /* 0x000fe200000006ff */
[----:B------:R-:W-:Y:S01]  /*3530*/  @!PT LDS RZ, [RZ] ;  /* 0x00000000fffff984 */ /* 0x000fe20000000800 */
[----:B------:R-:W-:Y:S01]  /*3540*/  @!PT LDS RZ, [RZ] ;  /* 0x00000000fffff984 */ /* 0x000fe20000000800 */
[----:B------:R-:W-:Y:S01]  /*3550*/  @!PT LDS RZ, [RZ] ;  /* 0x00000000fffff984 */ /* 0x000fe20000000800 */
[----:B------:R-:W-:Y:S01]  /*3560*/  @!PT LDS RZ, [RZ] ;  /* 0x00000000fffff984 */ /* 0x000fe20000000800 */
[----:B------:R1:W-:Y:S06]  /*3570*/  MEMBAR.ALL.CTA ;  /* 0x0000000000007992 */ /* 0x0003ec0000008000 */
[----:B-1----:R-:W1:Y:S02]  /*3580*/  FENCE.VIEW.ASYNC.S ;  /* 0x00000000000073c6 */ /* 0x002e640000000000 */
[----:B-1----:R1:W-:Y:S01]  /*3590*/  SYNCS.ARRIVE.TRANS64.RED.A1T0 RZ, [R3+URZ], RZ ;  /* 0x000000ff03ff79a7 */ /* 0x0023e200081004ff */
[----:B------:R1:W3:Y:S01]  /*35a0*/  @P0 SYNCS.PHASECHK.TRANS64.TRYWAIT P2, [UR4], R2 ;  /* 0x00000002ff0005a7 */ /* 0x0002e20008041104 */
[----:B------:R-:W-:Y:S01]  /*35b0*/  ULEA.HI UR4, UR30, UR30, URZ, 0x1 ;  /* 0x0000001e1e047291 */ /* 0x000fe2000f8f08ff */
[----:B--2---:R-:W-:-:S03]  /*35c0*/  LOP3.LUT P1, RZ, R6, 0x1, RZ, 0xc0, !PT ;  /* 0x0000000106ff7812 */ /* 0x004fc6000782c0ff */
[----:B------:R-:W-:Y:S02]  /*35d0*/  USHF.L.U32 UR11, UR4, 0x5, URZ ;  /* 0x00000005040b7899 */ /* 0x000fe400080006ff */
[----:B------:R-:W-:Y:S02]  /*35e0*/  ULOP3.LUT UR4, UR4, 0xffe, URZ, 0xc0, !UPT ;  /* 0x00000ffe04047892 */ /* 0x000fe4000f8ec0ff */
[----:B------:R-:W-:Y:S02]  /*35f0*/  ULOP3.LUT UR11, UR11, 0xffffffc0, URZ, 0xc0, !UPT ;  /* 0xffffffc00b0b7892 */ /* 0x000fe4000f8ec0ff */
[----:B------:R-:W-:Y:S02]  /*3600*/  UIADD3 UR4, UPT, UPT, -UR4, UR30, URZ ;  /* 0x0000001e04047290 */ /* 0x000fe4000fffe1ff */
[----:B------:R-:W-:Y:S01]  /*3610*/  UIADD3 UR11, UPT, UPT, UR42, UR11, URZ ;  /* 0x0000000b2a0b7290 */ /* 0x000fe2000fffe0ff */
[----:B------:R-:W2:Y:S03]  /*3620*/  SYNCS.PHASECHK.TRANS64.TRYWAIT P0, [UR31+0xa0], R0 ;  /* 0x0000a000ff0075a7 */ /* 0x000ea6000800111f */
[----:B------:R-:W-:Y:S01]  /*3630*/  ULEA UR11, UR4, UR11, 0x14 ;  /* 0x0000000b040b7291 */ /* 0x000fe2000f8ea0ff */
[----:B-123--:R-:W-:Y:S11]  /*3640*/  @!P0 BRA `(.L_x_61) ;  /* 0x0000003400e48947 */ /* 0x00eff60003800000 */
.L_x_119:
[----:B------:R-:W-:Y:S01]  /*3650*/  IADD3 R10, PT, PT, R10, 0x1, RZ ;  /* 0x000000010a0a7810 */ /* 0x000fe20007ffe0ff */
[----:B------:R-:W-:Y:S06]  /*3660*/  BRA.U !UP4, `(.L_x_62) ;  /* 0x000000010cc07547 */ /* 0x000fec000b800000 */
[----:B------:R-:W-:Y:S01]  /*3670*/  UPLOP3.LUT UP2, UPT, UPT, UPT, UPT, 0x40, 0x4 ;  /* 0x000000000004789c */ /* 0x000fe20003f4e870 */
[----:B------:R-:W-:Y:S01]  /*3680*/  UMOV UR23, UR41 ;  /* 0x0000002900177c82 */ /* 0x000fe20008000000 */
[----:B------:R-:W-:Y:S01]  /*3690*/  UMOV UR22, UR40 ;  /* 0x0000002800167c82 */ /* 0x000fe20008000000 */
[----:B------:R-:W-:-:S08]  /*36a0*/  UMOV UR10, UR24 ;  /* 0x00000018000a7c82 */ /* 0x000fd00008000000 */
.L_x_65:
[----:B------:R-:W-:Y:S02]  /*36b0*/  UIADD3 UR23, UPT, UPT, UR23, 0x1, URZ ;  /* 0x0000000117177890 */ /* 0x000fe4000fffe0ff */
[----:B--2---:R-:W-:Y:S02]  /*36c0*/  ULEA UR5, UR10, UR26, 0x3 ;  /* 0x0000001a0a057291 */ /* 0x004fe4000f8e18ff */
[----:B------:R-:W-:Y:S01]  /*36d0*/  UISETP.NE.AND UP3, UPT, UR23, URZ, UPT ;  /* 0x000000ff1700728c */ /* 0x000fe2000bf65270 */
[----:B---3--:R-:W-:Y:S10]  /*36e0*/  @P2 BRA `(.L_x_63) ;  /* 0x00000000000c2947 */ /* 0x008ff40003800000 */
[----:B-1----:R-:W-:Y:S04]  /*36f0*/  SHF.L.U32 R2, R8, 0x1f, RZ ;  /* 0x0000001f08027819 */ /* 0x002fe800000006ff */
[----:B------:R-:W1:Y:S02]  /*3700*/  SYNCS.PHASECHK.TRANS64.TRYWAIT P0, [UR5], R2 ;  /* 0x00000002ff0075a7 */ /* 0x000e640008001105 */
[----:B-1----:R-:W-:Y:S05]  /*3710*/  @!P0 BRA `(.L_x_64) ;  /* 0x0000003400c88947 */ /* 0x002fea0003800000 */
.L_x_63:
[----:B------:R-:W-:Y:S01]  /*3720*/  UISETP.NE.AND UP0, UPT, UR22, 0x1, UPT ;  /* 0x000000011600788c */ /* 0x000fe2000bf05270 */
[----:B------:R-:W-:Y:S01]  /*3730*/  PLOP3.LUT P2, PT, PT, PT, PT, 0x80, 0x8 ;  /* 0x000000000008781c */ /* 0x000fe20003f4f070 */
[----:B------:R-:W-:Y:S02]  /*3740*/  UIADD3 UR4, UPT, UPT, UR10, 0x1, URZ ;  /* 0x000000010a047890 */ /* 0x000fe4000fffe0ff */
[----:B------:R-:W-:Y:S02]  /*3750*/  UIADD3 UR25, UPT, UPT, UR5, 0x20, URZ ;  /* 0x0000002005197890 */ /* 0x000fe4000fffe0ff */
[----:B------:R-:W-:Y:S01]  /*3760*/  UISETP.NE.AND UP1, UPT, UR4, 0x4, UPT ;  /* 0x000000040400788c */ /* 0x000fe2000bf25270 */
[----:B------:R-:W-:Y:S01]  /*3770*/  PLOP3.LUT P0, PT, PT, PT, UP0, 0x80, 0x8 ;  /* 0x000000000008781c */ /* 0x000fe20003f0f008 */
[----:B------:R-:W-:Y:S02]  /*3780*/  UIADD3 UR22, UPT, UPT, UR22, -0x1, URZ ;  /* 0xffffffff16167890 */ /* 0x000fe4000fffe0ff */
[----:B------:R-:W-:Y:S02]  /*3790*/  USEL UR6, URZ, 0x1, UP1 ;  /* 0x00000001ff067887 */ /* 0x000fe40008800000 */
[----:B------:R-:W-:Y:S01]  /*37a0*/  USEL UR24, UR4, URZ, UP1 ;  /* 0x000000ff04187287 */ /* 0x000fe20008800000 */
[----:B------:R-:W-:Y:S01]  /*37b0*/  UMOV UR7, 0x40004040 ;  /* 0x4000404000077882 */ /* 0x000fe20000000000 */
[----:B------:R-:W-:Y:S02]  /*37c0*/  UMOV UR5, 0x40004040 ;  /* 0x4000404000057882 */ /* 0x000fe40000000000 */
[----:B------:R-:W-:Y:S01]  /*37d0*/  @UP0 ULEA UR4, UR24, UR26, 0x3 ;  /* 0x0000001a18040291 */ /* 0x000fe2000f8e18ff */
[----:B------:R-:W-:Y:S01]  /*37e0*/  LOP3.LUT R8, R8, UR6, RZ, 0x3c, !PT ;  /* 0x0000000608087c12 */ /* 0x000fe2000f8e3cff */
[----:B------:R-:W-:Y:S01]  /*37f0*/  ULEA UR6, UR10, UR29, 0x9 ;  /* 0x0000001d0a067291 */ /* 0x000fe2000f8e48ff */
[----:B------:R-:W-:Y:S02]  /*3800*/  UMOV UR21, 0x40004040 ;  /* 0x4000404000157882 */ /* 0x000fe40000000000 */
[----:B-1----:R-:W-:Y:S01]  /*3810*/  @P0 SHF.L.U32 R0, R8, 0x1f, RZ ;  /* 0x0000001f08000819 */ /* 0x002fe200000006ff */
[----:B------:R-:W-:Y:S02]  /*3820*/  UIADD3 UR20, UPT, UPT, UR6, 0x2, URZ ;  /* 0x0000000206147890 */ /* 0x000fe4000fffe0ff */
[----:B------:R-:W-:Y:S01]  /*3830*/  UIADD3 UR16, UPT, UPT, UR6, 0x4, URZ ;  /* 0x0000000406107890 */ /* 0x000fe2000fffe0ff */
[----:B------:R2:W3:Y:S01]  /*3840*/  @P0 SYNCS.PHASECHK.TRANS64.TRYWAIT P2, [UR4], R0 ;  /* 0x00000000ff0005a7 */ /* 0x0004e20008041104 */
[----:B------:R-:W-:Y:S02]  /*3850*/  ULEA UR4, UR10, UR28, 0x9 ;  /* 0x0000001c0a047291 */ /* 0x000fe4000f8e48ff */
[----:B------:R-:W-:Y:S02]  /*3860*/  UIADD3 UR12, UPT, UPT, UR6, 0x6, URZ ;  /* 0x00000006060c7890 */ /* 0x000fe4000fffe0ff */
[----:B------:R-:W-:Y:S02]  /*3870*/  UIADD3 UR18, UPT, UPT, UR4, 0x2, URZ ;  /* 0x0000000204127890 */ /* 0x000fe4000fffe0ff */
[----:B------:R-:W-:Y:S02]  /*3880*/  UIADD3 UR14, UPT, UPT, UR4, 0x4, URZ ;  /* 0x00000004040e7890 */ /* 0x000fe4000fffe0ff */
[----:B------:R-:W-:Y:S01]  /*3890*/  UIADD3 UR8, UPT, UPT, UR4, 0x6, URZ ;  /* 0x0000000604087890 */ /* 0x000fe2000fffe0ff */
[----:B------:R2:W-:Y:S01]  /*38a0*/  UTCIMMA gdesc[UR4], gdesc[UR6], tmem[UR11], tmem[UR38], idesc[UR39], UP2 ;  /* 0x00ff2606040075ea */ /* 0x0005e2000900010b */
[----:B------:R-:W-:Y:S01]  /*38b0*/  UPLOP3.LUT UP2, UPT, UPT, UPT, UPT, 0x80, 0x8 ;  /* 0x000000000008789c */ /* 0x000fe20003f4f070 */
[----:B------:R-:W-:Y:S01]  /*38c0*/  UMOV UR19, 0x40004040 ;  /* 0x4000404000137882 */ /* 0x000fe20000000000 */
[----:B------:R-:W-:Y:S01]  /*38d0*/  UMOV UR17, 0x40004040 ;  /* 0x4000404000117882 */ /* 0x000fe20000000000 */
[----:B------:R2:W-:Y:S01]  /*38e0*/  UTCIMMA gdesc[UR18], gdesc[UR20], tmem[UR11], tmem[UR36], idesc[UR37], UPT ;  /* 0x00ff2414120075ea */ /* 0x0005e2000b80010b */
[----:B------:R-:W-:Y:S01]  /*38f0*/  UMOV UR15, 0x40004040 ;  /* 0x40004040000f7882 */ /* 0x000fe20000000000 */
[----:B------:R-:W-:Y:S01]  /*3900*/  UMOV UR13, 0x40004040 ;  /* 0x40004040000d7882 */ /* 0x000fe20000000000 */
[----:B------:R-:W-:Y:S01]  /*3910*/  UMOV UR9, 0x40004040 ;  /* 0x4000404000097882 */ /* 0x000fe20000000000 */
[----:B------:R2:W-:Y:S01]  /*3920*/  UTCIMMA gdesc[UR14], gdesc[UR16], tmem[UR11], tmem[UR34], idesc[UR35], UPT ;  /* 0x00ff22100e0075ea */ /* 0x0005e2000b80010b */
[----:B------:R2:W-:Y:S01]  /*3930*/  UTCIMMA gdesc[UR8], gdesc[UR12], tmem[UR11], tmem[UR32], idesc[UR33], UPT ;  /* 0x00ff200c080075ea */ /* 0x0005e2000b80010b */
[----:B------:R2:W-:Y:S01]  /*3940*/  UTCBAR.MULTICAST [UR25], URZ, UR27 ;  /* 0x000000ff190073e9 */ /* 0x0005e2000800081b */
[----:B------:R-:W-:Y:S01]  /*3950*/  UMOV UR10, UR24 ;  /* 0x00000018000a7c82 */ /* 0x000fe20008000000 */
[----:B------:R-:W-:Y:S05]  /*3960*/  BRA.U UP3, `(.L_x_65) ;  /* 0xfffffffd03507547 */ /* 0x000fea000b83ffff */
.L_x_62:
[----:B--2---:R-:W-:Y:S01]  /*3970*/  UIADD3 UR4, UPT, UPT, UR30, 0x1, URZ ;  /* 0x000000011e047890 */ /* 0x004fe2000fffe0ff */
[C---:B------:R-:W-:Y:S01]  /*3980*/  ISETP.NE.AND P0, PT, R10.reuse, 0x2, PT ;  /* 0x000000020a00780c */ /* 0x040fe20003f05270 */
[----:B------:R-:W-:Y:S02]  /*3990*/  UIADD3 UR5, UPT, UPT, UR31, 0x80, URZ ;  /* 0x000000801f057890 */ /* 0x000fe4000fffe0ff */
[----:B------:R-:W-:Y:S01]  /*39a0*/  UISETP.NE.AND UP0, UPT, UR4, 0x4, UPT ;  /* 0x000000040400788c */ /* 0x000fe2000bf05270 */
[----:B-1----:R-:W-:Y:S02]  /*39b0*/  SEL R0, RZ, 0x1, P0 ;  /* 0x00000001ff007807 */ /* 0x002fe40000000000 */
[----:B------:R-:W-:Y:S01]  /*39c0*/  SEL R10, R10, RZ, P0 ;  /* 0x000000ff0a0a7207 */ /* 0x000fe20000000000 */
[----:B------:R-:W-:Y:S01]  /*39d0*/  USEL UR6, URZ, 0x1, UP0 ;  /* 0x00000001ff067887 */ /* 0x000fe20008000000 */
[----:B------:R-:W-:Y:S01]  /*39e0*/  LOP3.LUT R9, R9, R0, RZ, 0x3c, !PT ;  /* 0x0000000009097212 */ /* 0x000fe200078e3cff */
[----:B------:R-:W-:Y:S01]  /*39f0*/  USEL UR30, UR4, URZ, UP0 ;  /* 0x000000ff041e7287 */ /* 0x000fe20008000000 */
[----:B------:R1:W-:Y:S03]  /*3a00*/  UTCBAR [UR5], URZ ;  /* 0x000000ff050073e9 */ /* 0x0003e600080000ff */
[----:B------:R-:W-:Y:S01]  /*3a10*/  LOP3.LUT R11, R11, UR6, RZ, 0x3c, !PT ;  /* 0x000000060b0b7c12 */ /* 0x000fe2000f8e3cff */
[----:B------:R-:W-:Y:S07]  /*3a20*/  @P1 BRA `(.L_x_66) ;  /* 0xfffffff800881947 */ /* 0x000fee000383ffff */
[----:B------:R-:W2:Y:S01]  /*3a30*/  S2UR UR8, SR_CgaCtaId ;  /* 0x00000000000879c3 */ /* 0x000ea20000008800 */
[----:B------:R-:W-:Y:S01]  /*3a40*/  ELECT P0, URZ, PT ;  /* 0x0000000000ff782f */ /* 0x000fe20003800000 */
[----:B------:R-:W-:Y:S01]  /*3a50*/  IMAD.MOV.U32 R0, RZ, RZ, 0x1 ;  /* 0x00000001ff007424 */ /* 0x000fe200078e00ff */
[----:B------:R-:W-:Y:S01]  /*3a60*/  UIADD3 UR26, UPT, UPT, UR26, 0xa0, URZ ;  /* 0x000000a01a1a7890 */ /* 0x000fe2000fffe0ff */
[----:B------:R-:W-:Y:S01]  /*3a70*/  SHF.L.U32 R2, R11, 0x1f, RZ ;  /* 0x0000001f0b027819 */ /* 0x000fe200000006ff */
[----:B------:R-:W-:-:S03]  /*3a80*/  UMOV UR4, 0x40 ;  /* 0x0000004000047882 */ /* 0x000fc60000000000 */
[----:B------:R-:W-:Y:S01]  /*3a90*/  UVIRTCOUNT.DEALLOC.SMPOOL 0x80 ;  /* 0x000000800000784c */ /* 0x000fe20000000000 */
[----:B--2---:R-:W-:Y:S02]  /*3aa0*/  ULEA UR8, UR8, UR4, 0x18 ;  /* 0x0000000408087291 */ /* 0x004fe4000f8ec0ff */
[----:B------:R-:W-:-:S07]  /*3ab0*/  ULEA UR4, UR30, UR26, 0x3 ;  /* 0x0000001a1e047291 */ /* 0x000fce000f8e18ff */
[----:B------:R2:W-:Y:S02]  /*3ac0*/  @P0 STS.U8 [UR8+0x1c], R0 ;  /* 0x00001c00ff000988 */ /* 0x0005e40008000008 */
[----:B------:R-:W4:Y:S02]  /*3ad0*/  SYNCS.PHASECHK.TRANS64.TRYWAIT P0, [UR4], R2 ;  /* 0x00000002ff0075a7 */ /* 0x000f240008001104 */
[----:B--2-4-:R-:W-:Y:S05]  /*3ae0*/  @!P0 BRA `(.L_x_67) ;  /* 0x0000003000ec8947 */ /* 0x014fea0003800000 */
.L_x_122:
[----:B------:R-:W-:-:S04]  /*3af0*/  UIADD3 UR4, UPT, UPT, UR30, 0x1, URZ ;  /* 0x000000011e047890 */ /* 0x000fc8000fffe0ff */
[----:B------:R-:W-:-:S04]  /*3b00*/  UISETP.NE.AND UP0, UPT, UR4, 0x4, UPT ;  /* 0x000000040400788c */ /* 0x000fc8000bf05270 */
[----:B------:R-:W-:Y:S02]  /*3b10*/  USEL UR6, URZ, 0x1, UP0 ;  /* 0x00000001ff067887 */ /* 0x000fe40008000000 */
[----:B------:R-:W-:-:S04]  /*3b20*/  USEL UR4, UR4, URZ, UP0 ;  /* 0x000000ff04047287 */ /* 0x000fc80008000000 */
[----:B-1----:R-:W-:Y:S01]  /*3b30*/  ULEA UR5, UR4, UR26, 0x3 ;  /* 0x0000001a04057291 */ /* 0x002fe2000f8e18ff */
[----:B--2---:R-:W-:-:S04]  /*3b40*/  LOP3.LUT R2, R11, UR6, RZ, 0x3c, !PT ;  /* 0x000000060b027c12 */ /* 0x004fc8000f8e3cff */
[----:B------:R-:W-:-:S04]  /*3b50*/  SHF.L.U32 R3, R2, 0x1f, RZ ;  /* 0x0000001f02037819 */ /* 0x000fc800000006ff */
[----:B------:R-:W1:Y:S02]  /*3b60*/  SYNCS.PHASECHK.TRANS64.TRYWAIT P0, [UR5], R3 ;  /* 0x00000003ff0075a7 */ /* 0x000e640008001105 */
[----:B-1----:R-:W-:Y:S05]  /*3b70*/  @!P0 BRA `(.L_x_68) ;  /* 0x0000003000e08947 */ /* 0x002fea0003800000 */
.L_x_124:
        /* <DEDUP_REMOVED lines=9> */
.L_x_126:
[----:B------:R-:W-:-:S04]  /*3c10*/  UIADD3 UR4, UPT, UPT, UR4, 0x1, URZ ;  /* 0x0000000104047890 */ /* 0x000fc8000fffe0ff */
[----:B------:R-:W-:-:S04]  /*3c20*/  UISETP.NE.AND UP0, UPT, UR4, 0x4, UPT ;  /* 0x000000040400788c */ /* 0x000fc8000bf05270 */
[----:B------:R-:W-:Y:S02]  /*3c30*/  USEL UR5, URZ, 0x1, UP0 ;  /* 0x00000001ff057887 */ /* 0x000fe40008000000 */
[----:B------:R-:W-:-:S04]  /*3c40*/  USEL UR4, UR4, URZ, UP0 ;  /* 0x000000ff04047287 */ /* 0x000fc80008000000 */
[----:B------:R-:W-:Y:S01]  /*3c50*/  ULEA UR4, UR4, UR26, 0x3 ;  /* 0x0000001a04047291 */ /* 0x000fe2000f8e18ff */
[----:B------:R-:W-:-:S04]  /*3c60*/  LOP3.LUT R2, R2, UR5, RZ, 0x3c, !PT ;  /* 0x0000000502027c12 */ /* 0x000fc8000f8e3cff */
[----:B------:R-:W-:-:S04]  /*3c70*/  SHF.L.U32 R2, R2, 0x1f, RZ ;  /* 0x0000001f02027819 */ /* 0x000fc800000006ff */
[----:B------:R-:W2:Y:S02]  /*3c80*/  SYNCS.PHASECHK.TRANS64.TRYWAIT P0, [UR4], R2 ;  /* 0x00000002ff0075a7 */ /* 0x000ea40008001104 */
[----:B--2---:R-:W-:Y:S05]  /*3c90*/  @!P0 BRA `(.L_x_70) ;  /* 0x0000003000c88947 */ /* 0x004fea0003800000 */
.L_x_128:
[----:B------:R-:W-:Y:S01]  /*3ca0*/  NOP ;  /* 0x0000000000007918 */ /* 0x000fe20000000000 */
[----:B-1----:R-:W1:Y:S01]  /*3cb0*/  LDS R0, [UR8+0x14] ;  /* 0x00001408ff007984 */ /* 0x002e620008000800 */
[----:B------:R-:W-:Y:S01]  /*3cc0*/  ULOP3.LUT UR4, UR42, 0xffff, URZ, 0xc0, !UPT ;  /* 0x0000ffff2a047892 */ /* 0x000fe2000f8ec0ff */
[----:B------:R-:W-:Y:S01]  /*3cd0*/  UMOV UR5, 0xffff ;  /* 0x0000ffff00057882 */ /* 0x000fe20000000000 */
[----:B------:R-:W-:Y:S02]  /*3ce0*/  UMOV UR6, 0x1 ;  /* 0x0000000100067882 */ /* 0x000fe40000000000 */
[----:B------:R-:W-:-:S04]  /*3cf0*/  USHF.R.U32.HI UR4, URZ, 0x5, UR4 ;  /* 0x00000005ff047899 */ /* 0x000fc80008011604 */
[----:B------:R-:W-:Y:S02]  /*3d00*/  USHF.L.U32 UR5, UR5, UR4, URZ ;  /* 0x0000000405057299 */ /* 0x000fe400080006ff */
[----:B------:R-:W-:-:S04]  /*3d10*/  USHF.L.U32 UR4, UR6, UR4, URZ ;  /* 0x0000000406047299 */ /* 0x000fc800080006ff */
[----:B-1----:R-:W-:-:S04]  /*3d20*/  LOP3.LUT R0, R0, UR5, RZ, 0xc0, !PT ;  /* 0x0000000500007c12 */ /* 0x002fc8000f8ec0ff */
[----:B------:R-:W-:-:S13]  /*3d30*/  ISETP.NE.AND P0, PT, R0, UR5, PT ;  /* 0x0000000500007c0c */ /* 0x000fda000bf05270 */
[----:B------:R-:W-:Y:S05]  /*3d40*/  @P0 BRA `(.L_x_71) ;  /* 0x0000000000580947 */ /* 0x000fea0003800000 */
[----:B------:R-:W1:Y:S02]  /*3d50*/  LDS R0, [UR8+0x18] ;  /* 0x00001808ff007984 */ /* 0x000e640008000800 */
[----:B-1----:R-:W-:-:S04]  /*3d60*/  LOP3.LUT R0, R0, UR4, RZ, 0xc0, !PT ;  /* 0x0000000400007c12 */ /* 0x002fc8000f8ec0ff */
[----:B------:R-:W-:-:S13]  /*3d70*/  ISETP.NE.AND P0, PT, R0, UR4, PT ;  /* 0x0000000400007c0c */ /* 0x000fda000bf05270 */
[----:B------:R-:W-:Y:S05]  /*3d80*/  @P0 BRA `(.L_x_72) ;  /* 0x00000000003c0947 */ /* 0x000fea0003800000 */
[----:B------:R-:W1:Y:S01]  /*3d90*/  S2R R2, SR_LANEID ;  /* 0x0000000000027919 */ /* 0x000e620000000000 */
[----:B------:R-:W-:-:S06]  /*3da0*/  ULOP3.LUT UR5, URZ, UR5, URZ, 0x33, !UPT ;  /* 0x00000005ff057292 */ /* 0x000fcc000f8e33ff */
[----:B------:R-:W-:-:S04]  /*3db0*/  IMAD.U32 R0, RZ, RZ, UR5 ;  /* 0x00000005ff007e24 */ /* 0x000fc8000f8e00ff */
[----:B------:R2:W4:Y:S02]  /*3dc0*/  REDUX UR7, R0 ;  /* 0x00000000000773c4 */ /* 0x0005240000000000 */
[----:B------:R1:W-:Y:S01]  /*3dd0*/  UTCATOMSWS.AND URZ, UR5 ;  /* 0x0000000500ff79e3 */ /* 0x0003e20008000000 */
[----:B--2---:R-:W-:Y:S01]  /*3de0*/  LOP3.LUT R0, RZ, UR4, RZ, 0x33, !PT ;  /* 0x00000004ff007c12 */ /* 0x004fe2000f8e33ff */
[----:B------:R-:W-:Y:S02]  /*3df0*/  VOTEU.ANY UR4, UPT, PT ;  /* 0x0000000000047886 */ /* 0x000fe400038e0100 */
[----:B------:R-:W-:Y:S02]  /*3e00*/  UFLO.U32 UR4, UR4 ;  /* 0x00000004000472bd */ /* 0x000fe400080e0000 */
[----:B------:R-:W2:Y:S04]  /*3e10*/  REDUX UR6, R0 ;  /* 0x00000000000673c4 */ /* 0x000ea80000000000 */
[----:B-1----:R-:W-:-:S02]  /*3e20*/  ISETP.EQ.U32.AND P0, PT, R2, UR4, PT ;  /* 0x0000000402007c0c */ /* 0x002fc4000bf02070 */
[----:B----4-:R-:W-:-:S11]  /*3e30*/  MOV R2, UR7 ;  /* 0x0000000700027c02 */ /* 0x010fd60008000f00 */
[----:B------:R1:W-:Y:S01]  /*3e40*/  @P0 ATOMS.AND RZ, [UR8+0x14], R2 ;  /* 0x00001402ffff098c */ /* 0x0003e2000a800008 */
[----:B--2---:R-:W-:-:S05]  /*3e50*/  IMAD.U32 R0, RZ, RZ, UR6 ;  /* 0x00000006ff007e24 */ /* 0x004fca000f8e00ff */
[----:B------:R1:W-:Y:S01]  /*3e60*/  @P0 ATOMS.AND RZ, [UR8+0x18], R0 ;  /* 0x00001800ffff098c */ /* 0x0003e2000a800008 */
[----:B------:R-:W-:Y:S05]  /*3e70*/  BRA `(.L_x_73) ;  /* 0x0000000000147947 */ /* 0x000fea0003800000 */
.L_x_72:
[----:B------:R-:W-:Y:S02]  /*3e80*/  MOV R2, 0x3ea0 ;  /* 0x00003ea000027802 */ /* 0x000fe40000000f00 */
[----:B---3-5:R-:W-:Y:S05]  /*3e90*/  CALL.REL.NOINC `($__internal_0_$__cuda_sm10x_tcgen05_guardrail_trap_col_being_dealloced_not_returned_by_alloc) ;  /* 0x0000003000e47944 */ /* 0x028fea0003c00000 */
[----:B------:R-:W-:Y:S05]  /*3ea0*/  BRA `(.L_x_73) ;  /* 0x0000000000087947 */ /* 0x000fea0003800000 */
.L_x_71:
[----:B------:R-:W-:Y:S02]  /*3eb0*/  MOV R2, 0x3ed0 ;  /* 0x00003ed000027802 */ /* 0x000fe40000000f00 */
[----:B---3-5:R-:W-:Y:S05]  /*3ec0*/  CALL.REL.NOINC `($__internal_2_$__cuda_sm10x_tcgen05_guardrail_trap_unallocated_columns_being_dealloced) ;  /* 0x0000003000f07944 */ /* 0x028fea0003c00000 */
.L_x_73:
[----:B------:R-:W-:Y:S01]  /*3ed0*/  NOP ;  /* 0x0000000000007918 */ /* 0x000fe20000000000 */
[----:B------:R-:W-:Y:S05]  /*3ee0*/  EXIT ;  /* 0x000000000000794d */ /* 0x000fea0003800000 */
.L_x_55:
[----:B------:R-:W-:-:S09]  /*3ef0*/  UISETP.NE.OR UP0, UPT, UR22, 0x3, !UP3 ;  /* 0x000000031600788c */ /* 0x000fd2000df05670 */
[----:B------:R-:W-:Y:S05]  /*3f00*/  BRA.U UP0, `(.L_x_74) ;  /* 0x0000000d00087547 */ /* 0x000fea000b800000 */
[----:B------:R-:W2:Y:S01]  /*3f10*/  LDCU UR26, c[0x0][0x370] ;  /* 0x00006e00ff1a77ac */ /* 0x000ea20008000800 */
[----:B------:R-:W3:Y:S01]  /*3f20*/  LDC.64 R16, c[0x0][0x348] ;  /* 0x0000d200ff107b82 */ /* 0x000ee20000000a00 */
[----:B------:R-:W-:Y:S02]  /*3f30*/  HFMA2 R13, -RZ, RZ, 0, 0 ;  /* 0x00000000ff0d7431 */ /* 0x000fe400000001ff */
[----:B------:R-:W-:Y:S01]  /*3f40*/  IMAD.MOV.U32 R15, RZ, RZ, 0x1 ;  /* 0x00000001ff0f7424 */ /* 0x000fe200078e00ff */
[----:B------:R-:W2:Y:S01]  /*3f50*/  LDCU.128 UR28, c[0x0][0xb10] ;  /* 0x00016200ff1c77ac */ /* 0x000ea20008000c00 */
[----:B------:R-:W-:Y:S01]  /*3f60*/  IMAD.MOV.U32 R14, RZ, RZ, RZ ;  /* 0x000000ffff0e7224 */ /* 0x000fe200078e00ff */
[----:B------:R-:W-:Y:S01]  /*3f70*/  MOV R12, 0x1000 ;  /* 0x00001000000c7802 */ /* 0x000fe20000000f00 */
[----:B------:R-:W4:Y:S01]  /*3f80*/  LDCU UR25, c[0x0][0x374] ;  /* 0x00006e80ff1977ac */ /* 0x000f220008000800 */
[----:B------:R-:W1:Y:S01]  /*3f90*/  LDC.64 R2, c[0x0][0x888] ;  /* 0x00022200ff027b82 */ /* 0x000e620000000a00 */
[----:B------:R-:W4:Y:S01]  /*3fa0*/  LDCU UR16, c[0x0][0xb0c] ;  /* 0x00016180ff1077ac */ /* 0x000f220008000800 */
[----:B------:R-:W3:Y:S06]  /*3fb0*/  LDCU UR35, c[0x0][0xb20] ;  /* 0x00016400ff2377ac */ /* 0x000eec0008000800 */
[----:B------:R-:W1:Y:S01]  /*3fc0*/  LDC.64 R4, c[0x0][0x890] ;  /* 0x00022400ff047b82 */ /* 0x000e620000000a00 */
[----:B------:R-:W3:Y:S01]  /*3fd0*/  LDCU UR4, c[0x0][0xb30] ;  /* 0x00016600ff0477ac */ /* 0x000ee20008000800 */
[----:B------:R-:W-:Y:S01]  /*3fe0*/  UMOV UR17, 0x400 ;  /* 0x0000040000117882 */ /* 0x000fe20000000000 */
[----:B--2---:R-:W-:-:S02]  /*3ff0*/  UIMAD.WIDE.U32 UR32, UR26, UR28, URZ ;  /* 0x0000001c1a2072a5 */ /* 0x004fc4000f8e00ff */
[----:B----4-:R-:W-:Y:S02]  /*4000*/  UIMAD.WIDE.U32 UR6, UR25, UR31, URZ ;  /* 0x0000001f190672a5 */ /* 0x010fe4000f8e00ff */
[----:B------:R-:W-:Y:S02]  /*4010*/  ULEA UR17, UR48, UR17, 0x18 ;  /* 0x0000001130117291 */ /* 0x000fe4000f8ec0ff */
[----:B------:R-:W-:Y:S02]  /*4020*/  UPLOP3.LUT UP3, UPT, UPT, UPT, UPT, 0x40, 0x4 ;  /* 0x000000000004789c */ /* 0x000fe40003f6e870 */
[----:B------:R-:W-:Y:S01]  /*4030*/  UIADD3 UR5, UPT, UPT, UR17, 0x40, URZ ;  /* 0x0000004011057890 */ /* 0x000fe2000fffe0ff */
[----:B------:R-:W-:Y:S01]  /*4040*/  UMOV UR32, UR33 ;  /* 0x0000002100207c82 */ /* 0x000fe20008000000 */
[----:B------:R-:W-:Y:S01]  /*4050*/  UMOV UR27, UR7 ;  /* 0x00000007001b7c82 */ /* 0x000fe20008000000 */
[----:B------:R-:W-:Y:S02]  /*4060*/  UISETP.GE.AND UP0, UPT, UR40, 0x1, UPT ;  /* 0x000000012800788c */ /* 0x000fe4000bf06270 */
[----:B------:R-:W-:Y:S01]  /*4070*/  UISETP.NE.AND UP4, UPT, UR40, 0x1, UPT ;  /* 0x000000012800788c */ /* 0x000fe2000bf85270 */
[----:B------:R-:W2:Y:S01]  /*4080*/  LDCU.64 UR14, c[0x0][0xb28] ;  /* 0x00016500ff0e77ac */ /* 0x000ea20008000a00 */
[----:B------:R-:W-:-:S02]  /*4090*/  UISETP.NE.AND UP6, UPT, UR16, 0x1, UPT ;  /* 0x000000011000788c */ /* 0x000fc4000bfc5270 */
[----:B------:R-:W-:Y:S02]  /*40a0*/  UISETP.NE.AND UP5, UPT, UR30, 0x1, UPT ;  /* 0x000000011e00788c */ /* 0x000fe4000bfa5270 */
[----:B------:R-:W-:Y:S02]  /*40b0*/  UPRMT UR48, UR48, 0x654, UR5 ;  /* 0x0000065430307896 */ /* 0x000fe40008000005 */
[----:B------:R-:W-:Y:S02]  /*40c0*/  USHF.R.U32.HI UR32, URZ, UR29, UR32 ;  /* 0x0000001dff207299 */ /* 0x000fe40008011620 */
[----:B---3--:R-:W-:Y:S02]  /*40d0*/  USHF.R.U32.HI UR27, URZ, UR35, UR27 ;  /* 0x00000023ff1b7299 */ /* 0x008fe4000801161b */
[----:B------:R-:W-:-:S11]  /*40e0*/  UISETP.NE.AND UP2, UPT, UR4, 0x1, UPT ;  /* 0x000000010400788c */ /* 0x000fd6000bf45270 */
.L_x_82:
[C---:B------:R-:W-:Y:S02]  /*40f0*/  LEA R7, R14.reuse, UR17, 0x3 ;  /* 0x000000110e077c11 */ /* 0x040fe4000f8e18ff */
[----:B------:R-:W-:Y:S02]  /*4100*/  SHF.L.U32 R0, R13, 0x1f, RZ ;  /* 0x0000001f0d007819 */ /* 0x000fe400000006ff */
[----:B------:R-:W-:Y:S02]  /*4110*/  LEA R8, R14, UR17, 0x4 ;  /* 0x000000110e087c11 */ /* 0x000fe4000f8e20ff */
[----:B---3--:R-:W3:Y:S02]  /*4120*/  SYNCS.PHASECHK.TRANS64.TRYWAIT P0, [R7+URZ+0x60], R0 ;  /* 0x00006000070075a7 */ /* 0x008ee400080011ff */
[----:B---3--:R-:W-:Y:S05]  /*4130*/  @!P0 BRA `(.L_x_75) ;  /* 0x0000002c00b88947 */ /* 0x008fea0003800000 */
.L_x_129:
[----:B------:R-:W4:Y:S01]  /*4140*/  LDS.128 R8, [R8+0xf0] ;  /* 0x0000f00008087984 */ /* 0x000f220000000c00 */
[----:B------:R-:W-:Y:S01]  /*4150*/  UISETP.GE.AND UP0, UPT, UR40, 0x1, UPT ;  /* 0x000000012800788c */ /* 0x000fe2000bf06270 */
[----:B------:R-:W-:Y:S01]  /*4160*/  @!PT LDS RZ, [RZ] ;  /* 0x00000000fffff984 */ /* 0x000fe20000000800 */
[----:B------:R-:W-:Y:S01]  /*4170*/  @!PT LDS RZ, [RZ] ;  /* 0x00000000fffff984 */ /* 0x000fe20000000800 */
[----:B------:R-:W-:Y:S01]  /*4180*/  @!PT LDS RZ, [RZ] ;  /* 0x00000000fffff984 */ /* 0x000fe20000000800 */
[----:B------:R-:W-:Y:S01]  /*4190*/  @!PT LDS RZ, [RZ] ;  /* 0x00000000fffff984 */ /* 0x000fe20000000800 */
[----:B------:R1:W-:Y:S06]  /*41a0*/  MEMBAR.ALL.CTA ;  /* 0x0000000000007992 */ /* 0x0003ec0000008000 */
[----:B-1----:R-:W1:Y:S01]  /*41b0*/  FENCE.VIEW.ASYNC.S ;  /* 0x00000000000073c6 */ /* 0x002e620000000000 */
[----:B----4-:R-:W-:Y:S11]  /*41c0*/  LOP3.LUT P0, RZ, R10, 0x1, RZ, 0xc0, !PT ;  /* 0x000000010aff7812 */ /* 0x010ff6000780c0ff */
[----:B------:R-:W-:Y:S02]  /*41d0*/  @!UPT UIADD3 URZ, UPT, UPT, URZ, URZ, URZ ;  /* 0x000000fffffff290 */ /* 0x000fe4000fffe0ff */
[----:B-1----:R-:W-:Y:S01]  /*41e0*/  VOTEU.ANY UP1, P0 ;  /* 0x0000000000ff7886 */ /* 0x002fe20000020100 */
[----:B------:R-:W-:Y:S11]  /*41f0*/  PLOP3.LUT P0, PT, PT, PT, UP1, 0x80, 0x8 ;  /* 0x000000000008781c */ /* 0x000ff60003f0f018 */
[----:B------:R-:W-:Y:S02]  /*4200*/  @!UPT UIADD3 URZ, UPT, UPT, URZ, URZ, URZ ;  /* 0x000000fffffff290 */ /* 0x000fe4000fffe0ff */
[----:B---3--:R-:W-:Y:S02]  /*4210*/  @P0 SHF.R.U32.HI R0, RZ, 0x10, R9 ;  /* 0x00000010ff000819 */ /* 0x008fe40000011609 */
[----:B------:R-:W-:Y:S02]  /*4220*/  @P0 MOV R6, R8 ;  /* 0x0000000800060202 */ /* 0x000fe40000000f00 */
[----:B------:R-:W-:Y:S01]  /*4230*/  @P0 R2UR UR4, R0 ;  /* 0x00000000000402ca */ /* 0x000fe200000e0000 */
[----:B------:R-:W-:Y:S01]  /*4240*/  VIADD R0, R7, 0x70 ;  /* 0x0000007007007836 */ /* 0x000fe20000000000 */
[----:B------:R-:W-:Y:S02]  /*4250*/  @P0 LOP3.LUT R8, R9, 0xffff, RZ, 0xc0, !PT ;  /* 0x0000ffff09080812 */ /* 0x000fe400078ec0ff */
[----:B------:R-:W-:Y:S02]  /*4260*/  @P0 R2UR UR6, R6 ;  /* 0x00000000060602ca */ /* 0x000fe400000e0000 */
[----:B------:R-:W-:Y:S02]  /*4270*/  PRMT R0, RZ, 0x654, R0 ;  /* 0x00000654ff007816 */ /* 0x000fe40000000000 */
[----:B------:R-:W-:Y:S02]  /*4280*/  @P0 R2UR UR5, R8 ;  /* 0x00000000080502ca */ /* 0x000fe400000e0000 */
[----:B------:R1:W-:Y:S03]  /*4290*/  SYNCS.ARRIVE.TRANS64.RED.A1T0 RZ, [R0+URZ], RZ ;  /* 0x000000ff00ff79a7 */ /* 0x0003e600081004ff */
[----:B------:R-:W-:Y:S04]  /*42a0*/  @UP1 UMOV UR24, UR4 ;  /* 0x0000000400181c82 */ /* 0x000fe80008000000 */
[----:B------:R-:W-:Y:S04]  /*42b0*/  @UP1 UMOV UR13, UR6 ;  /* 0x00000006000d1c82 */ /* 0x000fe80008000000 */
[----:B------:R-:W-:Y:S01]  /*42c0*/  @UP1 UMOV UR7, UR5 ;  /* 0x0000000500071c82 */ /* 0x000fe20008000000 */
[----:B------:R-:W-:Y:S05]  /*42d0*/  BRA.U !UP0, `(.L_x_76) ;  /* 0x0000000108a47547 */ /* 0x000fea000b800000 */
[----:B------:R-:W-:Y:S02]  /*42e0*/  UIMAD.WIDE.U32 UR10, UR7, UR31, URZ ;  /* 0x0000001f070a72a5 */ /* 0x000fe4000f8e00ff */
[----:B------:R-:W-:Y:S02]  /*42f0*/  UIMAD.WIDE.U32 UR18, UR13, UR28, URZ ;  /* 0x0000001c0d1272a5 */ /* 0x000fe4000f8e00ff */
[----:B------:R-:W-:Y:S02]  /*4300*/  USEL UR4, UR25, UR27, !UP5 ;  /* 0x0000001b19047287 */ /* 0x000fe4000e800000 */
[----:B------:R-:W-:Y:S02]  /*4310*/  USEL UR8, UR26, UR32, !UP6 ;  /* 0x000000201a087287 */ /* 0x000fe4000f000000 */
[----:B--2---:R-:W-:Y:S02]  /*4320*/  UIMAD.WIDE.U32 UR20, UR4, UR14, URZ ;  /* 0x0000000e041472a5 */ /* 0x004fe4000f8e00ff */
[----:B------:R-:W-:Y:S01]  /*4330*/  UIMAD.WIDE.U32 UR22, UR8, UR14, URZ ;  /* 0x0000000e081672a5 */ /* 0x000fe2000f8e00ff */
[----:B------:R-:W-:Y:S02]  /*4340*/  UMOV UR5, UR11 ;  /* 0x0000000b00057c82 */ /* 0x000fe40008000000 */
[----:B------:R-:W-:Y:S03]  /*4350*/  USHF.R.U32.HI UR6, URZ, UR35, UR5 ;  /* 0x00000023ff067299 */ /* 0x000fe60008011605 */
[----:B------:R-:W-:Y:S01]  /*4360*/  UMOV UR5, UR19 ;  /* 0x0000001300057c82 */ /* 0x000fe20008000000 */
[----:B------:R-:W-:Y:S02]  /*4370*/  USEL UR6, UR7, UR6, !UP5 ;  /* 0x0000000607067287 */ /* 0x000fe4000e800000 */
[----:B------:R-:W-:Y:S02]  /*4380*/  USHF.R.U32.HI UR9, URZ, UR29, UR5 ;  /* 0x0000001dff097299 */ /* 0x000fe40008011605 */
[----:B------:R-:W-:Y:S01]  /*4390*/  UIMAD.WIDE.U32 UR10, UR6, UR14, URZ ;  /* 0x0000000e060a72a5 */ /* 0x000fe2000f8e00ff */
[----:B------:R-:W-:Y:S02]  /*43a0*/  UMOV UR5, UR21 ;  /* 0x0000001500057c82 */ /* 0x000fe40008000000 */
[----:B------:R-:W-:Y:S03]  /*43b0*/  @UP4 USHF.R.U32.HI UR4, URZ, UR15, UR5 ;  /* 0x0000000fff044299 */ /* 0x000fe60008011605 */
[----:B------:R-:W-:Y:S01]  /*43c0*/  UMOV UR5, UR23 ;  /* 0x0000001700057c82 */ /* 0x000fe20008000000 */
[----:B------:R-:W-:Y:S02]  /*43d0*/  UIMAD UR4, UR40, UR4, URZ ;  /* 0x00000004280472a4 */ /* 0x000fe4000f8e02ff */
[----:B------:R-:W-:Y:S02]  /*43e0*/  @UP4 USHF.R.U32.HI UR8, URZ, UR15, UR5 ;  /* 0x0000000fff084299 */ /* 0x000fe40008011605 */
[----:B------:R-:W-:Y:S02]  /*43f0*/  USEL UR5, UR13, UR9, !UP6 ;  /* 0x000000090d057287 */ /* 0x000fe4000f000000 */
[----:B------:R-:W-:Y:S02]  /*4400*/  UIMAD UR9, UR40, UR8, URZ ;  /* 0x00000008280972a4 */ /* 0x000fe4000f8e02ff */
[----:B------:R-:W-:Y:S03]  /*4410*/  UISETP.GE.AND UP0, UPT, UR6, UR4, UPT ;  /* 0x000000040600728c */ /* 0x000fe6000bf06270 */
[----:B------:R-:W-:Y:S01]  /*4420*/  UMOV UR4, UR11 ;  /* 0x0000000b00047c82 */ /* 0x000fe20008000000 */
[----:B------:R-:W-:Y:S02]  /*4430*/  UISETP.GE.OR UP0, UPT, UR5, UR9, UP0 ;  /* 0x000000090500728c */ /* 0x000fe40008706670 */
[----:B------:R-:W-:Y:S02]  /*4440*/  USHF.R.U32.HI UR4, URZ, UR15, UR4 ;  /* 0x0000000fff047299 */ /* 0x000fe40008011604 */
[----:B------:R-:W-:Y:S02]  /*4450*/  UIMAD.WIDE.U32 UR10, UR5, UR14, URZ ;  /* 0x0000000e050a72a5 */ /* 0x000fe4000f8e00ff */
[----:B------:R-:W-:Y:S04]  /*4460*/  USEL UR12, UR6, UR4, !UP4 ;  /* 0x00000004060c7287 */ /* 0x000fe8000e000000 */
[----:B------:R-:W-:Y:S01]  /*4470*/  UIADD3 UR9, UPT, UPT, -UR12, URZ, URZ ;  /* 0x000000ff0c097290 */ /* 0x000fe2000fffe1ff */
[----:B------:R-:W-:Y:S02]  /*4480*/  @!UP0 UMOV UR4, UR11 ;  /* 0x0000000b00048c82 */ /* 0x000fe40008000000 */
[----:B------:R-:W-:Y:S02]  /*4490*/  @!UP0 USHF.R.U32.HI UR4, URZ, UR15, UR4 ;  /* 0x0000000fff048299 */ /* 0x000fe40008011604 */
[----:B------:R-:W-:Y:S02]  /*44a0*/  UIMAD UR9, UR40, UR9, UR6 ;  /* 0x00000009280972a4 */ /* 0x000fe4000f8e0206 */
[----:B------:R-:W-:Y:S04]  /*44b0*/  @!UP0 USEL UR4, UR5, UR4, !UP4 ;  /* 0x0000000405048287 */ /* 0x000fe8000e000000 */
[----:B------:R-:W-:Y:S02]  /*44c0*/  @!UP0 UIMAD UR9, UR8, UR9, UR4 ;  /* 0x00000009080982a4 */ /* 0x000fe4000f8e0204 */
[----:B------:R-:W-:Y:S02]  /*44d0*/  @!UP0 UIADD3 UR10, UPT, UPT, UR12, -UR4, URZ ;  /* 0x800000040c0a8290 */ /* 0x000fe4000fffe0ff */
[----:B------:R-:W-:Y:S02]  /*44e0*/  UIADD3 UR4, UPT, UPT, -UR5, URZ, URZ ;  /* 0x000000ff05047290 */ /* 0x000fe4000fffe1ff */
[----:B------:R-:W-:Y:S02]  /*44f0*/  UIADD3 UR8, UPT, UPT, -UR6, URZ, URZ ;  /* 0x000000ff06087290 */ /* 0x000fe4000fffe1ff */
[----:B------:R-:W-:Y:S02]  /*4500*/  @!UP0 UIMAD UR6, UR10, UR40, UR5 ;  /* 0x000000280a0682a4 */ /* 0x000fe4000f8e0205 */
[----:B------:R-:W-:Y:S02]  /*4510*/  UIMAD UR13, UR16, UR4, UR13 ;  /* 0x00000004100d72a4 */ /* 0x000fe4000f8e020d */
[----:B------:R-:W-:Y:S01]  /*4520*/  UIMAD UR7, UR30, UR8, UR7 ;  /* 0x000000081e0772a4 */ /* 0x000fe2000f8e0207 */
[----:B------:R-:W-:Y:S02]  /*4530*/  @!UP0 UMOV UR5, UR9 ;  /* 0x0000000900058c82 */ /* 0x000fe40008000000 */
[----:B------:R-:W-:Y:S02]  /*4540*/  UIMAD UR13, UR5, UR16, UR13 ;  /* 0x00000010050d72a4 */ /* 0x000fe4000f8e020d */
[----:B------:R-:W-:Y:S11]  /*4550*/  UIMAD UR7, UR6, UR30, UR7 ;  /* 0x0000001e060772a4 */ /* 0x000ff6000f8e0207 */
[----:B------:R-:W-:Y:S01]  /*4560*/  @!UPT UIADD3 URZ, UPT, UPT, URZ, URZ, URZ ;  /* 0x000000fffffff290 */ /* 0x000fe2000fffe0ff */
.L_x_76:
[----:B------:R-:W3:Y:S01]  /*4570*/  @!UP2 LDCU.128 UR20, c[0x0][0xb10] ;  /* 0x00016200ff14a7ac */ /* 0x000ee20008000c00 */
[C---:B------:R-:W-:Y:S02]  /*4580*/  ISETP.NE.U32.AND P1, PT, R4.reuse, RZ, PT ;  /* 0x000000ff0400720c */ /* 0x040fe40003f25070 */
[----:B------:R-:W-:Y:S02]  /*4590*/  ISETP.NE.U32.AND P0, PT, R4, RZ, PT ;  /* 0x000000ff0400720c */ /* 0x000fe40003f05070 */
[C---:B------:R-:W-:Y:S02]  /*45a0*/  ISETP.NE.AND.EX P1, PT, R5.reuse, RZ, PT, P1 ;  /* 0x000000ff0500720c */ /* 0x040fe40003f25310 */
[----:B------:R-:W-:Y:S01]  /*45b0*/  ISETP.NE.AND.EX P0, PT, R5, RZ, PT, P0 ;  /* 0x000000ff0500720c */ /* 0x000fe20003f05300 */
[----:B------:R-:W4:Y:S01]  /*45c0*/  @!UP2 LDCU UR5, c[0x0][0xb0c] ;  /* 0x00016180ff05a7ac */ /* 0x000f220008000800 */
[----:B------:R-:W-:Y:S01]  /*45d0*/  SHF.L.U32 R6, R15, 0x1f, RZ ;  /* 0x0000001f0f067819 */ /* 0x000fe200000006ff */
[----:B---3--:R-:W-:Y:S07]  /*45e0*/  UIMAD.WIDE.U32 UR8, UR13, UR20, URZ ;  /* 0x000000140d0872a5 */ /* 0x008fee000f8e00ff */
[----:B------:R-:W-:Y:S01]  /*45f0*/  @!UP2 UMOV UR4, UR9 ;  /* 0x000000090004ac82 */ /* 0x000fe20008000000 */
[----:B----4-:R-:W-:Y:S02]  /*4600*/  @!UP2 UISETP.NE.AND UP0, UPT, UR5, 0x1, UPT ;  /* 0x000000010500a88c */ /* 0x010fe4000bf05270 */
[----:B------:R-:W-:Y:S02]  /*4610*/  @!UP2 USHF.R.U32.HI UR4, URZ, UR21, UR4 ;  /* 0x00000015ff04a299 */ /* 0x000fe40008011604 */
[----:B------:R-:W-:Y:S02]  /*4620*/  UIMAD.WIDE.U32 UR8, UR7, UR23, URZ ;  /* 0x00000017070872a5 */ /* 0x000fe4000f8e00ff */
[----:B------:R-:W-:Y:S02]  /*4630*/  @!UP2 USEL UR10, UR13, UR4, !UP0 ;  /* 0x000000040d0aa287 */ /* 0x000fe4000c000000 */
[----:B------:R-:W-:Y:S03]  /*4640*/  @!UP2 UISETP.NE.AND UP0, UPT, UR22, 0x1, UPT ;  /* 0x000000011600a88c */ /* 0x000fe6000bf05270 */
[----:B------:R-:W-:Y:S02]  /*4650*/  @!UP2 UMOV UR6, UR9 ;  /* 0x000000090006ac82 */ /* 0x000fe40008000000 */
[----:B------:R-:W3:Y:S02]  /*4660*/  @!UP2 LDCU UR4, c[0x0][0xb20] ;  /* 0x00016400ff04a7ac */ /* 0x000ee40008000800 */
[----:B---3--:R-:W-:Y:S04]  /*4670*/  @!UP2 USHF.R.U32.HI UR6, URZ, UR4, UR6 ;  /* 0x00000004ff06a299 */ /* 0x008fe80008011606 */
[----:B------:R-:W-:Y:S04]  /*4680*/  @!UP2 USEL UR6, UR7, UR6, !UP0 ;  /* 0x000000060706a287 */ /* 0x000fe8000c000000 */
[----:B------:R-:W-:Y:S02]  /*4690*/  @!UP2 UIADD3 UR4, UPT, UPT, -UR10, UR6, URZ ;  /* 0x000000060a04a290 */ /* 0x000fe4000fffe1ff */
[----:B------:R-:W-:Y:S02]  /*46a0*/  @!UP2 UIADD3 UR6, UPT, UPT, UR10, -UR6, URZ ;  /* 0x800000060a06a290 */ /* 0x000fe4000fffe0ff */
[----:B------:R-:W-:Y:S02]  /*46b0*/  @!UP2 UIMAD UR13, UR4, UR5, UR13 ;  /* 0x00000005040da2a4 */ /* 0x000fe4000f8e020d */
[----:B------:R-:W-:Y:S01]  /*46c0*/  @!UP2 UIMAD UR7, UR6, UR22, UR7 ;  /* 0x000000160607a2a4 */ /* 0x000fe2000f8e0207 */
[----:B------:R-:W-:Y:S11]  /*46d0*/  BRA.U UP3, `(.L_x_77) ;  /* 0x0000000103107547 */ /* 0x000ff6000b800000 */
[----:B------:R-:W-:Y:S04]  /*46e0*/  MOV R7, UR34 ;  /* 0x0000002200077c02 */ /* 0x000fe80008000f00 */
[----:B------:R-:W-:Y:S04]  /*46f0*/  SHF.L.U32 R7, R7, 0x1f, RZ ;  /* 0x0000001f07077819 */ /* 0x000fe800000006ff */
[----:B------:R-:W3:Y:S02]  /*4700*/  SYNCS.PHASECHK.TRANS64.TRYWAIT P2, [UR17+0x58], R7 ;  /* 0x00005807ff0075a7 */ /* 0x000ee40008041111 */
[----:B---3--:R-:W-:Y:S05]  /*4710*/  @!P2 BRA `(.L_x_78) ;  /* 0x000000280054a947 */ /* 0x008fea0003800000 */
.L_x_77:
[----:B------:R-:W-:Y:S05]  /*4720*/  @!P1 BRA `(.L_x_79) ;  /* 0x0000000000309947 */ /* 0x000fea0003800000 */
[----:B------:R-:W-:Y:S01]  /*4730*/  ISETP.NE.U32.AND P1, PT, R2, RZ, PT ;  /* 0x000000ff0200720c */ /* 0x000fe20003f25070 */
[----:B------:R-:W3:Y:S01]  /*4740*/  LDCU.64 UR4, c[0x0][0x358] ;  /* 0x00006b00ff0477ac */ /* 0x000ee20008000a00 */
[----:B------:R-:W-:Y:S02]  /*4750*/  IMAD.MOV.U32 R80, RZ, RZ, 0x1 ;  /* 0x00000001ff507424 */ /* 0x000fe400078e00ff */
[----:B------:R-:W-:Y:S11]  /*4760*/  ISETP.NE.AND.EX P1, PT, R3, RZ, PT, P1 ;  /* 0x000000ff0300720c */ /* 0x000ff60003f25310 */
[----:B------:R-:W-:Y:S02]  /*4770*/  @!UPT UIADD3 URZ, UPT, UPT, URZ, URZ, URZ ;  /* 0x000000fffffff290 */ /* 0x000fe4000fffe0ff */
[----:B------:R-:W4:Y:S01]  /*4780*/  @P1 LDC.64 R8, c[0x0][0x888] ;  /* 0x00022200ff081b82 */ /* 0x000f220000000a00 */
[----:B-1----:R-:W-:Y:S04]  /*4790*/  @P1 IMAD R0, R4, UR36, RZ ;  /* 0x0000002404001c24 */ /* 0x002fe8000f8e02ff */
[----:B----4-:R-:W-:Y:S04]  /*47a0*/  @P1 IMAD.WIDE R8, R0, 0x4, R8 ;  /* 0x0000000400081825 */ /* 0x010fe800078e0208 */
[----:B------:R-:W-:Y:S01]  /*47b0*/  HFMA2 R0, -RZ, RZ, 0, 5.9604644775390625e-08 ;  /* 0x00000001ff007431 */ /* 0x000fe200000001ff */
[----:B---3-5:R3:W5:Y:S04]  /*47c0*/  @P1 LDG.E R39, desc[UR4][R8.64] ;  /* 0x0000000408271981 */ /* 0x028768000c1e1900 */
[----:B------:R-:W-:Y:S01]  /*47d0*/  @!P1 PRMT R80, R0, 0x7610, R80 ;  /* 0x0000761000509816 */ /* 0x000fe20000000050 */
[----:B---3--:R-:W4:Y:S06]  /*47e0*/  @!P1 LDC R39, c[0x0][0x880] ;  /* 0x00022000ff279b82 */ /* 0x008f2c0000000800 */
.L_x_79:
[----:B----45:R-:W-:Y:S01]  /*47f0*/  @!P0 ISETP.EQ.AND P1, PT, R39, RZ, PT ;  /* 0x000000ff2700820c */ /* 0x030fe20003f22270 */
[----:B------:R-:W-:Y:S01]  /*4800*/  @!UPT UIADD3 URZ, UPT, UPT, URZ, URZ, URZ ;  /* 0x000000fffffff290 */ /* 0x000fe2000fffe0ff */
[----:B------:R-:W-:Y:S11]  /*4810*/  @!P0 BRA `(.L_x_80) ;  /* 0x0000000000188947 */ /* 0x000ff60003800000 */
[----:B------:R-:W-:Y:S02]  /*4820*/  LOP3.LUT P0, RZ, R80, 0xff, RZ, 0xc0, !PT ;  /* 0x000000ff50ff7812 */ /* 0x000fe4000780c0ff */
[----:B------:R-:W-:Y:S04]  /*4830*/  ISETP.NE.U32.AND P1, PT, R2, RZ, PT ;  /* 0x000000ff0200720c */ /* 0x000fe80003f25070 */
[----:B------:R-:W-:Y:S04]  /*4840*/  ISETP.NE.AND.EX P1, PT, R3, RZ, PT, P1 ;  /* 0x000000ff0300720c */ /* 0x000fe80003f25310 */
[----:B------:R-:W-:Y:S03]  /*4850*/  PLOP3.LUT P1, PT, P1, PT, PT, 0x8, 0x80 ;  /* 0x000000000080781c */ /* 0x000fe60000f2e170 */
[----:B------:R-:W-:Y:S11]  /*4860*/  @P0 ISETP.EQ.AND P1, PT, R39, RZ, PT ;  /* 0x000000ff2700020c */ /* 0x000ff60003f22270 */
[----:B------:R-:W-:Y:S02]  /*4870*/  @!UPT UIADD3 URZ, UPT, UPT, URZ, URZ, URZ ;  /* 0x000000fffffff290 */ /* 0x000fe4000fffe0ff */
.L_x_80:
[----:B------:R-:W3:Y:S01]  /*4880*/  SYNCS.PHASECHK.TRANS64.TRYWAIT P0, [UR17+0x48], R6 ;  /* 0x00004806ff0075a7 */ /* 0x000ee20008001111 */
[----:B------:R-:W-:Y:S02]  /*4890*/  ELECT P2, URZ, PT ;  /* 0x0000000000ff782f */ /* 0x000fe40003840000 */
[----:B------:R-:W-:Y:S01]  /*48a0*/  IADD3 R14, PT, PT, R14, 0x1, RZ ;  /* 0x000000010e0e7810 */ /* 0x000fe20007ffe0ff */
[----:B---3--:R-:W-:Y:S10]  /*48b0*/  @!P0 BRA `(.L_x_81) ;  /* 0x0000002800048947 */ /* 0x008ff40003800000 */
.L_x_132:
[----:B------:R-:W-:Y:S01]  /*48c0*/  PLOP3.LUT P1, PT, P1, P2, PT, 0xf2, 0x2f ;  /* 0x00000000002f781c */ /* 0x000fe20000f25e72 */
[----:B------:R-:W-:Y:S01]  /*48d0*/  UMOV UR18, 0x0 ;  /* 0x0000000000127882 */ /* 0x000fe20000000000 */
[----:B------:R-:W-:Y:S01]  /*48e0*/  UMOV UR19, 0x10000000 ;  /* 0x1000000000137882 */ /* 0x000fe20000000000 */
[----:B------:R-:W-:Y:S01]  /*48f0*/  UMOV UR12, UR36 ;  /* 0x00000024000c7c82 */ /* 0x000fe20008000000 */
[----:B------:R-:W-:Y:S01]  /*4900*/  LOP3.LUT R15, R15, 0x1, RZ, 0x3c, !PT ;  /* 0x000000010f0f7812 */ /* 0x000fe200078e3cff */
[----:B------:R-:W-:Y:S01]  /*4910*/  UPLOP3.LUT UP3, UPT, UPT, UPT, UPT, 0x80, 0x8 ;  /* 0x000000000008789c */ /* 0x000fe20003f6f070 */
[----:B------:R-:W-:Y:S07]  /*4920*/  UMOV UR36, UR24 ;  /* 0x0000001800247c82 */ /* 0x000fee0008000000 */
[----:B-1----:R-:W-:Y:S01]  /*4930*/  @!P1 IADD3 R6, P0, PT, R16, 0x580, RZ ;  /* 0x0000058010069810 */ /* 0x002fe20007f1e0ff */
[----:B------:R-:W-:Y:S03]  /*4940*/  VOTEU.ALL UP0, P1 ;  /* 0x0000000000ff7886 */ /* 0x000fe60000800000 */
[----:B------:R-:W-:Y:S01]  /*4950*/  @!P1 R2UR UR5, R6 ;  /* 0x00000000060592ca */ /* 0x000fe200000e0000 */
[----:B------:R-:W-:Y:S01]  /*4960*/  @!P1 IMAD.X R0, RZ, RZ, R17, P0 ;  /* 0x000000ffff009224 */ /* 0x000fe200000e0611 */
[----:B------:R-:W-:Y:S01]  /*4970*/  @!UP0 USHF.L.U32 UR10, UR45, 0x6, URZ ;  /* 0x000000062d0a8899 */ /* 0x000fe200080006ff */
[----:B------:R-:W-:Y:S01]  /*4980*/  ISETP.NE.AND P0, PT, R14, 0x2, PT ;  /* 0x000000020e00780c */ /* 0x000fe20003f05270 */
[----:B------:R-:W-:Y:S02]  /*4990*/  @!UP0 USHF.L.U32 UR11, UR46, 0x6, URZ ;  /* 0x000000062e0b8899 */ /* 0x000fe400080006ff */
[----:B------:R-:W-:Y:S01]  /*49a0*/  @!P1 R2UR UR4, R0 ;  /* 0x00000000000492ca */ /* 0x000fe200000e0000 */
[----:B------:R-:W-:Y:S01]  /*49b0*/  @!UP0 UIADD3 UR8, UPT, UPT, UR17, 0x200, URZ ;  /* 0x0000020011088890 */ /* 0x000fe2000fffe0ff */
[----:B------:R-:W-:Y:S01]  /*49c0*/  SEL R0, RZ, 0x1, P0 ;  /* 0x00000001ff007807 */ /* 0x000fe20000000000 */
[----:B------:R-:W-:Y:S01]  /*49d0*/  @!UP0 UIADD3 UR9, UPT, UPT, UR17, 0x40, URZ ;  /* 0x0000004011098890 */ /* 0x000fe2000fffe0ff */
[----:B------:R-:W-:Y:S01]  /*49e0*/  SEL R14, R14, RZ, P0 ;  /* 0x000000ff0e0e7207 */ /* 0x000fe20000000000 */
[----:B------:R-:W-:Y:S01]  /*49f0*/  VOTEU.ALL UP0, P1 ;  /* 0x0000000000ff7886 */ /* 0x000fe20000800000 */
[----:B------:R-:W-:Y:S01]  /*4a00*/  LOP3.LUT R13, R13, R0, RZ, 0x3c, !PT ;  /* 0x000000000d0d7212 */ /* 0x000fe200078e3cff */
[----:B------:R-:W-:Y:S01]  /*4a10*/  IMAD.U32 R6, RZ, RZ, UR5 ;  /* 0x00000005ff067e24 */ /* 0x000fe2000f8e00ff */
[----:B------:R-:W-:Y:S02]  /*4a20*/  UIADD3 UR45, UPT, UPT, UR7, UR60, URZ ;  /* 0x0000003c072d7290 */ /* 0x000fe4000fffe0ff */
[----:B------:R-:W-:Y:S03]  /*4a30*/  UIADD3 UR46, UPT, UPT, UR13, UR57, URZ ;  /* 0x000000390d2e7290 */ /* 0x000fe6000fffe0ff */
[----:B------:R-:W-:Y:S01]  /*4a40*/  IMAD.U32 R7, RZ, RZ, UR4 ;  /* 0x00000004ff077e24 */ /* 0x000fe2000f8e00ff */
[----:B------:R-:W-:Y:S04]  /*4a50*/  @!P1 R2UR UR4, R6 ;  /* 0x00000000060492ca */ /* 0x000fe800000e0000 */
[----:B------:R-:W-:Y:S11]  /*4a60*/  @!P1 R2UR UR5, R7 ;  /* 0x00000000070592ca */ /* 0x000ff600000e0000 */
[----:B------:R-:W-:Y:S02]  /*4a70*/  @!UPT UIADD3 URZ, UPT, UPT, URZ, URZ, URZ ;  /* 0x000000fffffff290 */ /* 0x000fe4000fffe0ff */
[----:B------:R3:W-:Y:S01]  /*4a80*/  @!UP0 UTMALDG.3D [UR8], [UR4], desc[UR18] ;  /* 0x00001208040085b4 */ /* 0x0007e20008011000 */
[----:B------:R3:W-:Y:S01]  /*4a90*/  @!P1 SYNCS.ARRIVE.TRANS64.RED.A0TR RZ, [UR17+0x40], R12 ;  /* 0x0000400cffff99a7 */ /* 0x0007e20008300411 */
[----:B------:R-:W-:Y:S01]  /*4aa0*/  SYNCS.ARRIVE.TRANS64.RED.A1T0 RZ, [UR48], RZ ;  /* 0x000000ffffff79a7 */ /* 0x000fe20008100430 */
[----:B------:R-:W-:Y:S05]  /*4ab0*/  BRA.U UP1, `(.L_x_82) ;  /* 0xfffffff5018c7547 */ /* 0x000fea000b83ffff */
[----:B------:R-:W-:Y:S07]  /*4ac0*/  MOV R0, UR17 ;  /* 0x0000001100007c02 */ /* 0x000fee0008000f00 */
.L_x_83:
[----:B-1----:R-:W-:-:S04]  /*4ad0*/  SHF.L.U32 R2, R15, 0x1f, RZ ;  /* 0x0000001f0f027819 */ /* 0x002fc800000006ff */
[----:B------:R1:W4:Y:S03]  /*4ae0*/  SYNCS.PHASECHK.TRANS64.TRYWAIT P0, [R0+URZ+0x48], R2 ;  /* 0x00004802000075a7 */ /* 0x00032600080011ff */
[----:B----4-:R-:W-:Y:S05]  /*4af0*/  @!P0 NANOSLEEP.SYNCS 0x989680 ;  /* 0x009896800000895d */ /* 0x010fea0003900000 */
[----:B------:R-:W4:Y:S02]  /*4b00*/  @!P0 SYNCS.PHASECHK.TRANS64 P0, [R0+URZ+0x48], R2 ;  /* 0x00004802000085a7 */ /* 0x000f2400080010ff */
[----:B--234-:R-:W-:Y:S05]  /*4b10*/  @P0 EXIT ;  /* 0x000000000000094d */ /* 0x01cfea0003800000 */
[----:B------:R-:W-:Y:S05]  /*4b20*/  BRA `(.L_x_83) ;  /* 0xfffffffc00e87947 */ /* 0x000fea000383ffff */
.L_x_74:
[----:B------:R-:W-:-:S06]  /*4b30*/  UISETP.GE.AND UP0, UPT, UR22, 0x4, UPT ;  /* 0x000000041600788c */ /* 0x000fcc000bf06270 */
[----:B------:R-:W-:-:S13]  /*4b40*/  PLOP3.LUT P0, PT, PT, PT, UP0, 0x80, 0x8 ;  /* 0x000000000008781c */ /* 0x000fda0003f0f008 */
[----:B-1----:R-:W-:Y:S05]  /*4b50*/  @!P0 EXIT ;  /* 0x000000000000894d */ /* 0x002fea0003800000 */
[----:B------:R-:W-:Y:S01]  /*4b60*/  BAR.SYNC.DEFER_BLOCKING 0x6, 0xa0 ;  /* 0x0182800000007b1d */ /* 0x000fe20000010000 */
[C---:B------:R-:W-:Y:S01]  /*4b70*/  IMAD.SHL.U32 R7, R69.reuse, 0x40, RZ ;  /* 0x0000004045077824 */ /* 0x040fe200078e00ff */
[----:B------:R-:W-:Y:S01]  /*4b80*/  CS2R R84, SRZ ;  /* 0x0000000000547805 */ /* 0x000fe2000001ff00 */
[C---:B------:R-:W-:Y:S01]  /*4b90*/  IMAD.SHL.U32 R4, R69.reuse, 0x20, RZ ;  /* 0x0000002045047824 */ /* 0x040fe200078e00ff */
[----:B------:R-:W-:Y:S01]  /*4ba0*/  CS2R R82, SRZ ;  /* 0x0000000000527805 */ /* 0x000fe2000001ff00 */
[----:B------:R-:W-:Y:S01]  /*4bb0*/  IMAD.SHL.U32 R5, R69, 0x8, RZ ;  /* 0x0000000845057824 */ /* 0x000fe200078e00ff */
[----:B------:R-:W-:Y:S01]  /*4bc0*/  UMOV UR44, 0x400 ;  /* 0x00000400002c7882 */ /* 0x000fe20000000000 */
[----:B------:R-:W-:Y:S01]  /*4bd0*/  LOP3.LUT R6, R7, 0x180, RZ, 0xc0, !PT ;  /* 0x0000018007067812 */ /* 0x000fe200078ec0ff */
[----:B------:R-:W-:Y:S01]  /*4be0*/  ULEA UR44, UR48, UR44, 0x18 ;  /* 0x0000002c302c7291 */ /* 0x000fe2000f8ec0ff */
[----:B------:R-:W-:Y:S01]  /*4bf0*/  LOP3.LUT R4, R4, 0xc00, RZ, 0xc0, !PT ;  /* 0x00000c0004047812 */ /* 0x000fe200078ec0ff */
[----:B------:R-:W1:Y:S01]  /*4c00*/  LDC.64 R74, c[0x0][0x888] ;  /* 0x00022200ff4a7b82 */ /* 0x000e620000000a00 */
[----:B------:R-:W-:Y:S01]  /*4c10*/  LOP3.LUT R5, R6, 0x30, R5, 0xf8, !PT ;  /* 0x0000003006057812 */ /* 0x000fe200078ef805 */
[C---:B------:R-:W-:Y:S01]  /*4c20*/  IMAD.SHL.U32 R6, R69.reuse, 0x2, RZ ;  /* 0x0000000245067824 */ /* 0x040fe200078e00ff */
[--C-:B------:R-:W-:Y:S01]  /*4c30*/  LOP3.LUT R4, R4, 0x40, R7.reuse, 0xf8, !PT ;  /* 0x0000004004047812 */ /* 0x100fe200078ef807 */
[C---:B------:R-:W-:Y:S01]  /*4c40*/  IMAD.U32 R37, R69.reuse, 0x10000, RZ ;  /* 0x0001000045257824 */ /* 0x040fe200078e00ff */
[----:B------:R-:W-:Y:S01]  /*4c50*/  UIADD3 UR4, UPT, UPT, UR44, 0x1200, URZ ;  /* 0x000012002c047890 */ /* 0x000fe2000fffe0ff */
[----:B------:R-:W-:Y:S01]  /*4c60*/  IMAD.SHL.U32 R78, R69, 0x10, RZ ;  /* 0x00000010454e7824 */ /* 0x000fe200078e00ff */
[----:B------:R-:W-:Y:S01]  /*4c70*/  LOP3.LUT R5, R5, 0x20, R6, 0x78, !PT ;  /* 0x0000002005057812 */ /* 0x000fe200078e7806 */
[----:B------:R-:W2:Y:S01]  /*4c80*/  LDC.64 R76, c[0x0][0x890] ;  /* 0x00022400ff4c7b82 */ /* 0x000ea20000000a00 */
[----:B------:R-:W-:Y:S01]  /*4c90*/  LOP3.LUT R4, R4, 0x200, R7, 0xf8, !PT ;  /* 0x0000020004047812 */ /* 0x000fe200078ef807 */
[----:B------:R-:W-:Y:S01]  /*4ca0*/  IMAD.MOV.U32 R36, RZ, RZ, RZ ;  /* 0x000000ffff247224 */ /* 0x000fe200078e00ff */
[----:B------:R-:W-:Y:S01]  /*4cb0*/  LOP3.LUT R37, R37, 0x600000, RZ, 0xc0, !PT ;  /* 0x0060000025257812 */ /* 0x000fe200078ec0ff */
[----:B------:R-:W-:Y:S01]  /*4cc0*/  IMAD.U32 R86, RZ, RZ, UR4 ;  /* 0x00000004ff567e24 */ /* 0x000fe2000f8e00ff */
[----:B------:R-:W-:Y:S01]  /*4cd0*/  LOP3.LUT R79, R4, R5, RZ, 0xfc, !PT ;  /* 0x00000005044f7212 */ /* 0x000fe200078efcff */
[----:B------:R-:W3:Y:S01]  /*4ce0*/  LDS R0, [UR44+0x110] ;  /* 0x0001102cff007984 */ /* 0x000ee20008000800 */
[----:B------:R-:W-:Y:S01]  /*4cf0*/  LOP3.LUT R78, R78, 0x20, RZ, 0xc0, !PT ;  /* 0x000000204e4e7812 */ /* 0x000fe200078ec0ff */
[----:B------:R-:W4:Y:S01]  /*4d00*/  LDC.64 R72, c[0x0][0x8b0] ;  /* 0x00022c00ff487b82 */ /* 0x000f220000000a00 */
[----:B------:R-:W1:Y:S01]  /*4d10*/  LDCU UR50, c[0x0][0x370] ;  /* 0x00006e00ff3277ac */ /* 0x000e620008000800 */
[----:B------:R-:W-:Y:S01]  /*4d20*/  VIADD R4, R79, UR44 ;  /* 0x0000002c4f047c36 */ /* 0x000fe20008000000 */
[----:B------:R-:W1:Y:S04]  /*4d30*/  LDCU.64 UR62, c[0x0][0x348] ;  /* 0x00006900ff3e77ac */ /* 0x000e680008000a00 */
[----:B------:R-:W-:Y:S01]  /*4d40*/  IADD3 R78, PT, PT, -R78, 0x200, R4 ;  /* 0x000002004e4e7810 */ /* 0x000fe20007ffe104 */
[----:B------:R-:W1:Y:S01]  /*4d50*/  LDC.64 R70, c[0x0][0x8a8] ;  /* 0x00022a00ff467b82 */ /* 0x000e620000000a00 */
[----:B------:R-:W1:Y:S01]  /*4d60*/  LDCU UR41, c[0x0][0xb0c] ;  /* 0x00016180ff2977ac */ /* 0x000e620008000800 */
[----:B------:R-:W1:Y:S01]  /*4d70*/  LDCU UR39, c[0x0][0xb30] ;  /* 0x00016600ff2777ac */ /* 0x000e620008000800 */
[----:B------:R-:W1:Y:S01]  /*4d80*/  LDCU.64 UR58, c[0x0][0x888] ;  /* 0x00011100ff3a77ac */ /* 0x000e620008000a00 */
[----:B------:R-:W1:Y:S01]  /*4d90*/  LDCU.64 UR42, c[0x0][0xb28] ;  /* 0x00016500ff2a77ac */ /* 0x000e620008000a00 */
[----:B------:R-:W1:Y:S01]  /*4da0*/  LDCU.128 UR52, c[0x0][0xb10] ;  /* 0x00016200ff3477ac */ /* 0x000e620008000c00 */
[----:B------:R-:W1:Y:S01]  /*4db0*/  LDCU UR49, c[0x0][0x374] ;  /* 0x00006e80ff3177ac */ /* 0x000e620008000800 */
[----:B------:R-:W-:Y:S01]  /*4dc0*/  UIADD3 UR56, UPT, UPT, UR44, 0x200, URZ ;  /* 0x000002002c387890 */ /* 0x000fe2000fffe0ff */
[----:B---3--:R-:W-:-:S11]  /*4dd0*/  IMAD.IADD R37, R0, 0x1, R37 ;  /* 0x0000000100257824 */ /* 0x008fd600078e0225 */
.L_x_101:
[----:B------:R-:W-:Y:S02]  /*4de0*/  LEA R3, R82, UR44, 0x3 ;  /* 0x0000002c52037c11 */ /* 0x000fe4000f8e18ff */
[----:B------:R-:W-:Y:S02]  /*4df0*/  SHF.L.U32 R0, R84, 0x1f, RZ ;  /* 0x0000001f54007819 */ /* 0x000fe400000006ff */
[----:B-1----:R-:W-:Y:S02]  /*4e00*/  LEA R4, R82, UR44, 0x4 ;  /* 0x0000002c52047c11 */ /* 0x002fe4000f8e20ff */
[----:B------:R-:W3:Y:S02]  /*4e10*/  SYNCS.PHASECHK.TRANS64.TRYWAIT P0, [R3+URZ+0x60], R0 ;  /* 0x00006000030075a7 */ /* 0x000ee400080011ff */
[----:B--23--:R-:W-:Y:S05]  /*4e20*/  @!P0 BRA `(.L_x_84) ;  /* 0x0000002000c08947 */ /* 0x00cfea0003800000 */
.L_x_133:
[----:B------:R-:W1:Y:S01]  /*4e30*/  LDS.128 R4, [R4+0xf0] ;  /* 0x0000f00004047984 */ /* 0x000e620000000c00 */
[----:B------:R-:W-:Y:S01]  /*4e40*/  UISETP.GE.AND UP0, UPT, UR40, 0x1, UPT ;  /* 0x000000012800788c */ /* 0x000fe2000bf06270 */
[----:B------:R-:W-:Y:S01]  /*4e50*/  @!PT LDS RZ, [RZ] ;  /* 0x00000000fffff984 */ /* 0x000fe20000000800 */
[----:B------:R-:W-:Y:S01]  /*4e60*/  @!PT LDS RZ, [RZ] ;  /* 0x00000000fffff984 */ /* 0x000fe20000000800 */
[----:B------:R-:W-:Y:S01]  /*4e70*/  @!PT LDS RZ, [RZ] ;  /* 0x00000000fffff984 */ /* 0x000fe20000000800 */
[----:B------:R-:W-:Y:S01]  /*4e80*/  @!PT LDS RZ, [RZ] ;  /* 0x00000000fffff984 */ /* 0x000fe20000000800 */
[----:B------:R2:W-:Y:S06]  /*4e90*/  MEMBAR.ALL.CTA ;  /* 0x0000000000007992 */ /* 0x0005ec0000008000 */
[----:B--2---:R-:W2:Y:S01]  /*4ea0*/  FENCE.VIEW.ASYNC.S ;  /* 0x00000000000073c6 */ /* 0x004ea20000000000 */
[----:B-1----:R-:W-:Y:S11]  /*4eb0*/  LOP3.LUT P0, RZ, R6, 0x1, RZ, 0xc0, !PT ;  /* 0x0000000106ff7812 */ /* 0x002ff6000780c0ff */
[----:B------:R-:W-:Y:S02]  /*4ec0*/  @!UPT UIADD3 URZ, UPT, UPT, URZ, URZ, URZ ;  /* 0x000000fffffff290 */ /* 0x000fe4000fffe0ff */
[----:B--2---:R-:W-:Y:S01]  /*4ed0*/  VOTEU.ANY UP1, P0 ;  /* 0x0000000000ff7886 */ /* 0x004fe20000020100 */
[----:B------:R-:W-:Y:S01]  /*4ee0*/  PLOP3.LUT P0, PT, PT, PT, UP1, 0x80, 0x8 ;  /* 0x000000000008781c */ /* 0x000fe20003f0f018 */
[----:B------:R-:W-:Y:S11]  /*4ef0*/  UP2UR UR47, UPR, URZ, 0x2 ;  /* 0x00000002ff2f7883 */ /* 0x000ff60008000000 */
[----:B------:R-:W-:Y:S01]  /*4f00*/  @!UPT UIADD3 URZ, UPT, UPT, URZ, URZ, URZ ;  /* 0x000000fffffff290 */ /* 0x000fe2000fffe0ff */
        /* <DEDUP_REMOVED lines=13> */
[----:B------:R-:W2:Y:S01]  /*4fe0*/  LDCU UR12, c[0x0][0xb20] ;  /* 0x00016400ff0c77ac */ /* 0x000ea20008000800 */
[----:B------:R-:W-:Y:S02]  /*4ff0*/  UIMAD.WIDE.U32 UR4, UR49, UR55, URZ ;  /* 0x00000037310472a5 */ /* 0x000fe4000f8e00ff */
[----:B------:R-:W-:Y:S02]  /*5000*/  UIMAD.WIDE.U32 UR6, UR50, UR52, URZ ;  /* 0x00000034320672a5 */ /* 0x000fe4000f8e00ff */
[----:B------:R-:W-:Y:S02]  /*5010*/  UISETP.NE.AND UP0, UPT, UR54, 0x1, UPT ;  /* 0x000000013600788c */ /* 0x000fe4000bf05270 */
[----:B------:R-:W-:Y:S02]  /*5020*/  UIMAD.WIDE.U32 UR8, UR37, UR55, URZ ;  /* 0x00000037250872a5 */ /* 0x000fe4000f8e00ff */
[----:B------:R-:W-:Y:S02]  /*5030*/  UIMAD.WIDE.U32 UR10, UR38, UR52, URZ ;  /* 0x00000034260a72a5 */ /* 0x000fe4000f8e00ff */
[----:B------:R-:W-:Y:S02]  /*5040*/  UISETP.NE.AND UP1, UPT, UR41, 0x1, UPT ;  /* 0x000000012900788c */ /* 0x000fe4000bf25270 */
[----:B------:R-:W-:Y:S01]  /*5050*/  UISETP.NE.AND UP2, UPT, UR40, 0x1, UPT ;  /* 0x000000012800788c */ /* 0x000fe2000bf45270 */
[----:B------:R-:W-:Y:S02]  /*5060*/  UMOV UR4, UR5 ;  /* 0x0000000500047c82 */ /* 0x000fe40008000000 */
[----:B--2---:R-:W-:Y:S03]  /*5070*/  USHF.R.U32.HI UR5, URZ, UR12, UR4 ;  /* 0x0000000cff057299 */ /* 0x004fe60008011604 */
[----:B------:R-:W-:Y:S02]  /*5080*/  UMOV UR4, UR7 ;  /* 0x0000000700047c82 */ /* 0x000fe40008000000 */
[----:B------:R-:W-:Y:S02]  /*5090*/  USHF.R.U32.HI UR7, URZ, UR53, UR4 ;  /* 0x00000035ff077299 */ /* 0x000fe40008011604 */
[----:B------:R-:W-:Y:S02]  /*50a0*/  USEL UR4, UR49, UR5, !UP0 ;  /* 0x0000000531047287 */ /* 0x000fe4000c000000 */
[----:B------:R-:W-:Y:S01]  /*50b0*/  USEL UR7, UR50, UR7, !UP1 ;  /* 0x0000000732077287 */ /* 0x000fe2000c800000 */
[----:B------:R-:W-:Y:S01]  /*50c0*/  UMOV UR5, UR9 ;  /* 0x0000000900057c82 */ /* 0x000fe20008000000 */
[----:B------:R-:W-:Y:S02]  /*50d0*/  UIMAD.WIDE.U32 UR8, UR4, UR42, URZ ;  /* 0x0000002a040872a5 */ /* 0x000fe4000f8e00ff */
[----:B------:R-:W-:Y:S03]  /*50e0*/  USHF.R.U32.HI UR6, URZ, UR12, UR5 ;  /* 0x0000000cff067299 */ /* 0x000fe60008011605 */
[----:B------:R-:W-:Y:S01]  /*50f0*/  UMOV UR5, UR11 ;  /* 0x0000000b00057c82 */ /* 0x000fe20008000000 */
[----:B------:R-:W-:Y:S02]  /*5100*/  UIMAD.WIDE.U32 UR10, UR7, UR42, URZ ;  /* 0x0000002a070a72a5 */ /* 0x000fe4000f8e00ff */
[----:B------:R-:W-:Y:S02]  /*5110*/  USHF.R.U32.HI UR12, URZ, UR53, UR5 ;  /* 0x00000035ff0c7299 */ /* 0x000fe40008011605 */
[----:B------:R-:W-:Y:S01]  /*5120*/  USEL UR6, UR37, UR6, !UP0 ;  /* 0x0000000625067287 */ /* 0x000fe2000c000000 */
[----:B------:R-:W-:Y:S02]  /*5130*/  UMOV UR5, UR9 ;  /* 0x0000000900057c82 */ /* 0x000fe40008000000 */
[----:B------:R-:W-:Y:S01]  /*5140*/  UMOV UR10, UR11 ;  /* 0x0000000b000a7c82 */ /* 0x000fe20008000000 */
[----:B------:R-:W-:Y:S02]  /*5150*/  @UP2 USHF.R.U32.HI UR4, URZ, UR43, UR5 ;  /* 0x0000002bff042299 */ /* 0x000fe40008011605 */
[----:B------:R-:W-:Y:S02]  /*5160*/  @UP2 USHF.R.U32.HI UR7, URZ, UR43, UR10 ;  /* 0x0000002bff072299 */ /* 0x000fe4000801160a */
[----:B------:R-:W-:Y:S02]  /*5170*/  UIMAD UR4, UR40, UR4, URZ ;  /* 0x00000004280472a4 */ /* 0x000fe4000f8e02ff */
[----:B------:R-:W-:Y:S02]  /*5180*/  UIMAD.WIDE.U32 UR10, UR6, UR42, URZ ;  /* 0x0000002a060a72a5 */ /* 0x000fe4000f8e00ff */
[----:B------:R-:W-:Y:S02]  /*5190*/  USEL UR5, UR38, UR12, !UP1 ;  /* 0x0000000c26057287 */ /* 0x000fe4000c800000 */
[----:B------:R-:W-:Y:S02]  /*51a0*/  UIMAD UR8, UR40, UR7, URZ ;  /* 0x00000007280872a4 */ /* 0x000fe4000f8e02ff */
[----:B------:R-:W-:Y:S03]  /*51b0*/  UISETP.GE.AND UP0, UPT, UR6, UR4, UPT ;  /* 0x000000040600728c */ /* 0x000fe6000bf06270 */
[----:B------:R-:W-:Y:S01]  /*51c0*/  UMOV UR4, UR11 ;  /* 0x0000000b00047c82 */ /* 0x000fe20008000000 */
[----:B------:R-:W-:Y:S02]  /*51d0*/  UISETP.GE.OR UP0, UPT, UR5, UR8, UP0 ;  /* 0x000000080500728c */ /* 0x000fe40008706670 */
[----:B------:R-:W-:Y:S02]  /*51e0*/  USHF.R.U32.HI UR4, URZ, UR43, UR4 ;  /* 0x0000002bff047299 */ /* 0x000fe40008011604 */
[----:B------:R-:W-:Y:S02]  /*51f0*/  UIMAD.WIDE.U32 UR8, UR5, UR42, URZ ;  /* 0x0000002a050872a5 */ /* 0x000fe4000f8e00ff */
[----:B------:R-:W-:Y:S02]  /*5200*/  USEL UR11, UR6, UR4, !UP2 ;  /* 0x00000004060b7287 */ /* 0x000fe4000d000000 */
[----:B------:R-:W-:Y:S02]  /*5210*/  UIADD3 UR8, UPT, UPT, -UR5, URZ, URZ ;  /* 0x000000ff05087290 */ /* 0x000fe4000fffe1ff */
[----:B------:R-:W-:Y:S01]  /*5220*/  UIADD3 UR10, UPT, UPT, -UR11, URZ, URZ ;  /* 0x000000ff0b0a7290 */ /* 0x000fe2000fffe1ff */
[----:B------:R-:W-:Y:S01]  /*5230*/  @!UP0 UMOV UR4, UR9 ;  /* 0x0000000900048c82 */ /* 0x000fe20008000000 */
[----:B------:R-:W-:Y:S02]  /*5240*/  UIADD3 UR9, UPT, UPT, -UR6, URZ, URZ ;  /* 0x000000ff06097290 */ /* 0x000fe4000fffe1ff */
[----:B------:R-:W-:Y:S02]  /*5250*/  @!UP0 USHF.R.U32.HI UR4, URZ, UR43, UR4 ;  /* 0x0000002bff048299 */ /* 0x000fe40008011604 */
[----:B------:R-:W-:Y:S02]  /*5260*/  UIMAD UR10, UR40, UR10, UR6 ;  /* 0x0000000a280a72a4 */ /* 0x000fe4000f8e0206 */
[----:B------:R-:W-:Y:S04]  /*5270*/  @!UP0 USEL UR4, UR5, UR4, !UP2 ;  /* 0x0000000405048287 */ /* 0x000fe8000d000000 */
[----:B------:R-:W-:Y:S02]  /*5280*/  @!UP0 UIMAD UR10, UR7, UR10, UR4 ;  /* 0x0000000a070a82a4 */ /* 0x000fe4000f8e0204 */
[----:B------:R-:W-:Y:S02]  /*5290*/  @!UP0 UIADD3 UR11, UPT, UPT, UR11, -UR4, URZ ;  /* 0x800000040b0b8290 */ /* 0x000fe4000fffe0ff */
[----:B------:R-:W-:Y:S02]  /*52a0*/  UIMAD UR7, UR41, UR8, UR38 ;  /* 0x00000008290772a4 */ /* 0x000fe4000f8e0226 */
[----:B------:R-:W-:Y:S02]  /*52b0*/  @!UP0 UIMAD UR6, UR11, UR40, UR5 ;  /* 0x000000280b0682a4 */ /* 0x000fe4000f8e0205 */
[----:B------:R-:W-:Y:S01]  /*52c0*/  UIMAD UR4, UR54, UR9, UR37 ;  /* 0x00000009360472a4 */ /* 0x000fe2000f8e0225 */
[----:B------:R-:W-:Y:S02]  /*52d0*/  @!UP0 UMOV UR5, UR10 ;  /* 0x0000000a00058c82 */ /* 0x000fe40008000000 */
[----:B------:R-:W-:Y:S02]  /*52e0*/  UIMAD UR38, UR5, UR41, UR7 ;  /* 0x00000029052672a4 */ /* 0x000fe4000f8e0207 */
[----:B------:R-:W-:Y:S11]  /*52f0*/  UIMAD UR37, UR6, UR54, UR4 ;  /* 0x00000036062572a4 */ /* 0x000ff6000f8e0204 */
[----:B------:R-:W-:Y:S01]  /*5300*/  @!UPT UIADD3 URZ, UPT, UPT, URZ, URZ, URZ ;  /* 0x000000fffffff290 */ /* 0x000fe2000fffe0ff */
.L_x_85:
[----:B------:R-:W-:Y:S01]  /*5310*/  UISETP.NE.AND UP0, UPT, UR39, 0x1, UPT ;  /* 0x000000012700788c */ /* 0x000fe2000bf05270 */
[----:B------:R-:W-:Y:S10]  /*5320*/  IADD3 R82, PT, PT, R82, 0x1, RZ ;  /* 0x0000000152527810 */ /* 0x000ff40007ffe0ff */
[----:B------:R-:W2:Y:S01]  /*5330*/  @!UP0 LDCU.128 UR12, c[0x0][0xb10] ;  /* 0x00016200ff0c87ac */ /* 0x000ea20008000c00 */
[----:B------:R-:W3:Y:S01]  /*5340*/  @!UP0 LDCU UR5, c[0x0][0xb0c] ;  /* 0x00016180ff0587ac */ /* 0x000ee20008000800 */
[----:B------:R-:W4:Y:S01]  /*5350*/  @!UP0 LDCU UR10, c[0x0][0xb20] ;  /* 0x00016400ff0a87ac */ /* 0x000f220008000800 */
[----:B--2---:R-:W-:Y:S02]  /*5360*/  UIMAD.WIDE.U32 UR8, UR38, UR12, URZ ;  /* 0x0000000c260872a5 */ /* 0x004fe4000f8e00ff */
[----:B------:R-:W-:Y:S02]  /*5370*/  UIMAD.WIDE.U32 UR6, UR37, UR15, URZ ;  /* 0x0000000f250672a5 */ /* 0x000fe4000f8e00ff */
[----:B------:R-:W-:Y:S03]  /*5380*/  @!UP0 UISETP.NE.AND UP1, UPT, UR14, 0x1, UPT ;  /* 0x000000010e00888c */ /* 0x000fe6000bf25270 */
[----:B------:R-:W-:Y:S01]  /*5390*/  @!UP0 UMOV UR4, UR9 ;  /* 0x0000000900048c82 */ /* 0x000fe20008000000 */
[----:B---3--:R-:W-:Y:S02]  /*53a0*/  @!UP0 UISETP.NE.AND UP2, UPT, UR5, 0x1, UPT ;  /* 0x000000010500888c */ /* 0x008fe4000bf45270 */
[----:B------:R-:W-:Y:S01]  /*53b0*/  @!UP0 USHF.R.U32.HI UR4, URZ, UR13, UR4 ;  /* 0x0000000dff048299 */ /* 0x000fe20008011604 */
[----:B------:R-:W-:Y:S02]  /*53c0*/  @!UP0 UMOV UR6, UR7 ;  /* 0x0000000700068c82 */ /* 0x000fe40008000000 */
[----:B----4-:R-:W-:Y:S02]  /*53d0*/  @!UP0 USHF.R.U32.HI UR6, URZ, UR10, UR6 ;  /* 0x0000000aff068299 */ /* 0x010fe40008011606 */
[----:B------:R-:W-:Y:S02]  /*53e0*/  @!UP0 USEL UR7, UR38, UR4, !UP2 ;  /* 0x0000000426078287 */ /* 0x000fe4000d000000 */
[----:B------:R-:W-:Y:S04]  /*53f0*/  @!UP0 USEL UR6, UR37, UR6, !UP1 ;  /* 0x0000000625068287 */ /* 0x000fe8000c800000 */
[----:B------:R-:W-:Y:S02]  /*5400*/  @!UP0 UIADD3 UR4, UPT, UPT, -UR7, UR6, URZ ;  /* 0x0000000607048290 */ /* 0x000fe4000fffe1ff */
[----:B------:R-:W-:Y:S02]  /*5410*/  @!UP0 UIADD3 UR6, UPT, UPT, UR7, -UR6, URZ ;  /* 0x8000000607068290 */ /* 0x000fe4000fffe0ff */
[----:B------:R-:W-:Y:S02]  /*5420*/  @!UP0 UIMAD UR38, UR4, UR5, UR38 ;  /* 0x00000005042682a4 */ /* 0x000fe4000f8e0226 */
[----:B------:R-:W-:Y:S02]  /*5430*/  @!UP0 UIMAD UR37, UR6, UR14, UR37 ;  /* 0x0000000e062582a4 */ /* 0x000fe4000f8e0225 */
[----:B------:R-:W-:Y:S09]  /*5440*/  ULOP3.LUT UP0, URZ, UR56, 0x1b0, URZ, 0xc0, !UPT ;  /* 0x000001b038ff7892 */ /* 0x000ff2000f80c0ff */
[----:B------:R-:W-:Y:S05]  /*5450*/  BRA.U !UP0, `(.L_x_86) ;  /* 0x0000000108407547 */ /* 0x000fea000b800000 */
[----:B------:R-:W2:Y:S01]  /*5460*/  LDCU.64 UR8, c[0x4][0x80] ;  /* 0x01001000ff0877ac */ /* 0x000ea20008000a00 */
[----:B------:R-:W-:Y:S01]  /*5470*/  MOV R3, 0x0 ;  /* 0x0000000000037802 */ /* 0x000fe20000000f00 */
[----:B------:R-:W-:Y:S02]  /*5480*/  HFMA2 R12, -RZ, RZ, 0, 5.9604644775390625e-08 ;  /* 0x00000001ff0c7431 */ /* 0x000fe400000001ff */
[----:B------:R-:W-:Y:S02]  /*5490*/  IMAD.MOV.U32 R8, RZ, RZ, 0x70 ;  /* 0x00000070ff087424 */ /* 0x000fe400078e00ff */
[----:B------:R-:W-:Y:S01]  /*54a0*/  IMAD.MOV.U32 R13, RZ, RZ, RZ ;  /* 0x000000ffff0d7224 */ /* 0x000fe200078e00ff */
[----:B------:R-:W3:Y:S01]  /*54b0*/  LDCU.64 UR6, c[0x4][0x88] ;  /* 0x01001100ff0677ac */ /* 0x000ee20008000a00 */
[----:B------:R-:W4:Y:S01]  /*54c0*/  LDC.64 R2, c[0x4][R3] ;  /* 0x0100000003027b82 */ /* 0x000f220000000a00 */
[----:B------:R-:W1:Y:S01]  /*54d0*/  LDCU.64 UR4, c[0x4][0x8] ;  /* 0x01000100ff0477ac */ /* 0x000e620008000a00 */
[----:B--2---:R-:W-:Y:S01]  /*54e0*/  MOV R5, UR9 ;  /* 0x0000000900057c02 */ /* 0x004fe20008000f00 */
[----:B------:R-:W-:Y:S01]  /*54f0*/  IMAD.U32 R4, RZ, RZ, UR8 ;  /* 0x00000008ff047e24 */ /* 0x000fe2000f8e00ff */
[----:B---3--:R-:W-:Y:S01]  /*5500*/  MOV R7, UR7 ;  /* 0x0000000700077c02 */ /* 0x008fe20008000f00 */
[----:B------:R-:W-:Y:S01]  /*5510*/  IMAD.U32 R6, RZ, RZ, UR6 ;  /* 0x00000006ff067e24 */ /* 0x000fe2000f8e00ff */
[----:B-1----:R-:W-:Y:S01]  /*5520*/  MOV R11, UR5 ;  /* 0x00000005000b7c02 */ /* 0x002fe20008000f00 */
[----:B------:R-:W-:Y:S02]  /*5530*/  IMAD.U32 R10, RZ, RZ, UR4 ;  /* 0x00000004ff0a7e24 */ /* 0x000fe4000f8e00ff */
[----:B------:R-:W-:Y:S07]  /*5540*/  LEPC R20, `(.L_x_86) ;  /* 0x000000001014794e */ /* 0x000fee0000000000 */
[----:B----45:R-:W-:Y:S05]  /*5550*/  CALL.ABS.NOINC R2 ;  /* 0x0000000002007343 */ /* 0x030fea0003c00000 */
.L_x_86:
[----:B------:R-:W-:Y:S01]  /*5560*/  LOP3.LUT P0, RZ, R86, 0x1b0, RZ, 0xc0, !PT ;  /* 0x000001b056ff7812 */ /* 0x000fe2000780c0ff */
[----:B------:R-:W-:Y:S11]  /*5570*/  BSSY.RECONVERGENT B6, `(.L_x_87) ;  /* 0x0000013000067945 */ /* 0x000ff60003800200 */
[----:B------:R-:W-:Y:S01]  /*5580*/  @!UPT UIADD3 URZ, UPT, UPT, URZ, URZ, URZ ;  /* 0x000000fffffff290 */ /* 0x000fe2000fffe0ff */
[----:B------:R-:W-:Y:S05]  /*5590*/  @!P0 BRA `(.L_x_88) ;  /* 0x0000000000408947 */ /* 0x000fea0003800000 */
        /* <DEDUP_REMOVED lines=16> */
.L_x_88:
[----:B------:R-:W-:Y:S05]  /*56a0*/  BSYNC.RECONVERGENT B6 ;  /* 0x0000000000067941 */ /* 0x000fea0003800200 */
.L_x_87:
[----:B------:R-:W-:Y:S01]  /*56b0*/  ISETP.NE.U32.AND P3, PT, R76, RZ, PT ;  /* 0x000000ff4c00720c */ /* 0x000fe20003f65070 */
[----:B------:R-:W-:Y:S01]  /*56c0*/  UISETP.NE.AND UP1, UPT, UR61, URZ, UPT ;  /* 0x000000ff3d00728c */ /* 0x000fe2000bf25270 */
[----:B------:R-:W-:Y:S02]  /*56d0*/  ISETP.NE.U32.AND P4, PT, R72, RZ, PT ;  /* 0x000000ff4800720c */ /* 0x000fe40003f85070 */
[----:B------:R-:W-:Y:S02]  /*56e0*/  ISETP.NE.AND.EX P3, PT, R77, RZ, PT, P3 ;  /* 0x000000ff4d00720c */ /* 0x000fe40003f65330 */
[----:B------:R-:W-:Y:S02]  /*56f0*/  PLOP3.LUT P1, PT, PT, PT, PT, 0x8, 0x80 ;  /* 0x000000000080781c */ /* 0x000fe40003f2e170 */
[----:B------:R-:W-:Y:S02]  /*5700*/  PLOP3.LUT P0, PT, PT, PT, UP1, 0x80, 0x8 ;  /* 0x000000000008781c */ /* 0x000fe40003f0f018 */
[----:B------:R-:W-:Y:S02]  /*5710*/  ISETP.NE.AND.EX P4, PT, R73, RZ, PT, P4 ;  /* 0x000000ff4900720c */ /* 0x000fe40003f85340 */
[----:B------:R-:W2:Y:S09]  /*5720*/  @UP1 LDCU.64 UR4, c[0x0][0x888] ;  /* 0x00011100ff0417ac */ /* 0x000eb20008000a00 */
[----:B------:R-:W-:Y:S01]  /*5730*/  @P0 PLOP3.LUT P1, PT, P3, PT, PT, 0x80, 0x8 ;  /* 0x000000000008081c */ /* 0x000fe20001f2f070 */
[----:B--2---:R-:W-:Y:S04]  /*5740*/  @UP1 UISETP.NE.U32.AND UP0, UPT, UR4, URZ, UPT ;  /* 0x000000ff0400128c */ /* 0x004fe8000bf05070 */
[----:B------:R-:W-:Y:S04]  /*5750*/  @UP1 UISETP.NE.AND.EX UP0, UPT, UR5, URZ, UPT, UP0 ;  /* 0x000000ff0500128c */ /* 0x000fe8000bf05300 */
[----:B------:R-:W-:Y:S01]  /*5760*/  @UP1 USEL UR4, URZ, 0xffffffff, UP0 ;  /* 0xffffffffff041887 */ /* 0x000fe20008000000 */
[----:B------:R-:W-:Y:S11]  /*5770*/  @!P3 BRA `(.L_x_89) ;  /* 0x000000000030b947 */ /* 0x000ff60003800000 */
[----:B------:R-:W-:Y:S01]  /*5780*/  ISETP.NE.U32.AND P2, PT, R74, RZ, PT ;  /* 0x000000ff4a00720c */ /* 0x000fe20003f45070 */
[----:B------:R-:W2:Y:S01]  /*5790*/  LDCU.64 UR6, c[0x0][0x358] ;  /* 0x00006b00ff0677ac */ /* 0x000ea20008000a00 */
[----:B------:R-:W-:Y:S02]  /*57a0*/  IMAD.MOV.U32 R80, RZ, RZ, 0x1 ;  /* 0x00000001ff507424 */ /* 0x000fe400078e00ff */
[----:B------:R-:W-:Y:S11]  /*57b0*/  ISETP.NE.AND.EX P2, PT, R75, RZ, PT, P2 ;  /* 0x000000ff4b00720c */ /* 0x000ff60003f45320 */
[----:B------:R-:W-:Y:S02]  /*57c0*/  @!UPT UIADD3 URZ, UPT, UPT, URZ, URZ, URZ ;  /* 0x000000fffffff290 */ /* 0x000fe4000fffe0ff */
[----:B------:R-:W3:Y:S01]  /*57d0*/  @P2 LDC.64 R2, c[0x0][0x888] ;  /* 0x00022200ff022b82 */ /* 0x000ee20000000a00 */
[----:B-1----:R-:W-:Y:S04]  /*57e0*/  @P2 IMAD R0, R76, UR36, RZ ;  /* 0x000000244c002c24 */ /* 0x002fe8000f8e02ff */
[----:B---3--:R-:W-:Y:S04]  /*57f0*/  @P2 IMAD.WIDE R2, R0, 0x4, R2 ;  /* 0x0000000400022825 */ /* 0x008fe800078e0202 */
[----:B------:R-:W-:Y:S01]  /*5800*/  HFMA2 R0, -RZ, RZ, 0, 5.9604644775390625e-08 ;  /* 0x00000001ff007431 */ /* 0x000fe200000001ff */
[----:B--2--5:R2:W5:Y:S04]  /*5810*/  @P2 LDG.E R39, desc[UR6][R2.64] ;  /* 0x0000000602272981 */ /* 0x024568000c1e1900 */
[----:B------:R-:W-:Y:S01]  /*5820*/  @!P2 PRMT R80, R0, 0x7610, R80 ;  /* 0x000076100050a816 */ /* 0x000fe20000000050 */
[----:B--2---:R-:W3:Y:S06]  /*5830*/  @!P2 LDC R39, c[0x0][0x880] ;  /* 0x00022000ff27ab82 */ /* 0x004eec0000000800 */
.L_x_89:
[----:B------:R-:W-:Y:S05]  /*5840*/  @!P4 BRA `(.L_x_90) ;  /* 0x000000000024c947 */ /* 0x000fea0003800000 */
[----:B------:R-:W-:Y:S01]  /*5850*/  ISETP.NE.U32.AND P2, PT, R70, RZ, PT ;  /* 0x000000ff4600720c */ /* 0x000fe20003f45070 */
[----:B------:R-:W2:Y:S03]  /*5860*/  LDCU.64 UR6, c[0x0][0x358] ;  /* 0x00006b00ff0677ac */ /* 0x000ea60008000a00 */
[----:B------:R-:W-:Y:S11]  /*5870*/  ISETP.NE.AND.EX P2, PT, R71, RZ, PT, P2 ;  /* 0x000000ff4700720c */ /* 0x000ff60003f45320 */
[----:B------:R-:W-:Y:S02]  /*5880*/  @!UPT UIADD3 URZ, UPT, UPT, URZ, URZ, URZ ;  /* 0x000000fffffff290 */ /* 0x000fe4000fffe0ff */
[----:B------:R-:W4:Y:S01]  /*5890*/  @P2 LDC.64 R2, c[0x0][0x8a8] ;  /* 0x00022a00ff022b82 */ /* 0x000f220000000a00 */
[----:B-1----:R-:W-:Y:S04]  /*58a0*/  @P2 IMAD R0, R72, UR36, RZ ;  /* 0x0000002448002c24 */ /* 0x002fe8000f8e02ff */
[----:B----4-:R-:W-:Y:S05]  /*58b0*/  @P2 IMAD.WIDE R2, R0, 0x4, R2 ;  /* 0x0000000400022825 */ /* 0x010fea00078e0202 */
[----:B--2--5:R2:W5:Y:S02]  /*58c0*/  @P2 LDG.E R38, desc[UR6][R2.64] ;  /* 0x0000000602262981 */ /* 0x024564000c1e1900 */
[----:B--2---:R-:W4:Y:S02]  /*58d0*/  @!P2 LDC R38, c[0x0][0x8a0] ;  /* 0x00022800ff26ab82 */ /* 0x004f240000000800 */
.L_x_90:
[----:B---3-5:R-:W-:Y:S01]  /*58e0*/  @P0 ISETP.NE.AND P4, PT, R39, RZ, PT ;  /* 0x000000ff2700020c */ /* 0x028fe20003f85270 */
[----:B-1----:R-:W-:Y:S01]  /*58f0*/  IMAD.U32 R0, RZ, RZ, UR4 ;  /* 0x00000004ff007e24 */ /* 0x002fe2000f8e00ff */
[----:B------:R-:W-:Y:S01]  /*5900*/  @P0 LOP3.LUT P2, RZ, R80, 0xff, RZ, 0xc0, !PT ;  /* 0x000000ff50ff0812 */ /* 0x000fe2000784c0ff */
[----:B------:R-:W-:Y:S01]  /*5910*/  BSSY B1, `(.L_x_91) ;  /* 0x0000039000017945 */ /* 0x000fe20003800000 */
[----:B------:R-:W-:Y:S02]  /*5920*/  @P0 SEL R2, RZ, 0xffffffff, P4 ;  /* 0xffffffffff020807 */ /* 0x000fe40002000000 */
[----:B------:R-:W-:Y:S02]  /*5930*/  CS2R R46, SRZ ;  /* 0x00000000002e7805 */ /* 0x000fe4000001ff00 */
[----:B------:R-:W-:Y:S02]  /*5940*/  LEA R16, R36, UR44, 0x3 ;  /* 0x0000002c24107c11 */ /* 0x000fe4000f8e18ff */
[----:B------:R-:W-:Y:S02]  /*5950*/  CS2R R44, SRZ ;  /* 0x00000000002c7805 */ /* 0x000fe4000001ff00 */
[----:B------:R-:W-:Y:S02]  /*5960*/  @P1 SEL R2, R0, R2, !P2 ;  /* 0x0000000200021207 */ /* 0x000fe40005000000 */
[----:B------:R-:W-:Y:S02]  /*5970*/  CS2R R42, SRZ ;  /* 0x00000000002a7805 */ /* 0x000fe4000001ff00 */
[----:B------:R-:W-:Y:S02]  /*5980*/  SHF.L.U32 R3, R85, 0x1f, RZ ;  /* 0x0000001f55037819 */ /* 0x000fe400000006ff */
[----:B------:R-:W-:Y:S02]  /*5990*/  CS2R R40, SRZ ;  /* 0x0000000000287805 */ /* 0x000fe4000001ff00 */
[----:B------:R-:W-:Y:S02]  /*59a0*/  @P0 LOP3.LUT R2, R2, 0x1, RZ, 0xc0, !PT ;  /* 0x0000000102020812 */ /* 0x000fe400078ec0ff */
[----:B------:R-:W-:Y:S02]  /*59b0*/  PLOP3.LUT P5, PT, PT, PT, PT, 0x8, 0x80 ;  /* 0x000000000080781c */ /* 0x000fe40003fae170 */
[----:B------:R-:W-:Y:S02]  /*59c0*/  ISETP.NE.U32.OR P1, PT, R2, 0x1, !P0 ;  /* 0x000000010200780c */ /* 0x000fe40004725470 */
[----:B------:R-:W-:Y:S11]  /*59d0*/  LEA.HI R2, R36, R36, RZ, 0x1 ;  /* 0x0000002424027211 */ /* 0x000ff600078f08ff */
[----:B------:R-:W-:Y:S04]  /*59e0*/  @P1 SHF.L.U32 R0, R83, 0x1f, RZ ;  /* 0x0000001f53001819 */ /* 0x000fe800000006ff */
[----:B------:R1:W2:Y:S01]  /*59f0*/  @P1 SYNCS.PHASECHK.TRANS64.TRYWAIT P0, [UR44+0x40], R0 ;  /* 0x00004000ff0015a7 */ /* 0x0002a2000800112c */
[----:B------:R3:W3:Y:S01]  /*5a00*/  SYNCS.PHASECHK.TRANS64.TRYWAIT P4, [R16+URZ+0x80], R3 ;  /* 0x00008003100075a7 */ /* 0x0006e200080811ff */
[C---:B-1----:R-:W-:Y:S01]  /*5a10*/  IMAD.SHL.U32 R0, R2.reuse, 0x20, RZ ;  /* 0x0000002002007824 */ /* 0x042fe200078e00ff */
[----:B------:R-:W-:Y:S04]  /*5a20*/  LOP3.LUT R2, R2, 0xffe, RZ, 0xc0, !PT ;  /* 0x00000ffe02027812 */ /* 0x000fe800078ec0ff */
[----:B------:R-:W-:Y:S01]  /*5a30*/  LOP3.LUT R0, R0, 0xffffffc0, RZ, 0xc0, !PT ;  /* 0xffffffc000007812 */ /* 0x000fe200078ec0ff */
[----:B------:R-:W-:Y:S04]  /*5a40*/  IMAD.IADD R2, R36, 0x1, -R2 ;  /* 0x0000000124027824 */ /* 0x000fe800078e0a02 */
[----:B------:R-:W-:Y:S04]  /*5a50*/  IMAD.IADD R0, R37, 0x1, R0 ;  /* 0x0000000125007824 */ /* 0x000fe800078e0200 */
[----:B------:R-:W-:Y:S01]  /*5a60*/  IMAD R2, R2, 0x100000, R0 ;  /* 0x0010000002027824 */ /* 0x000fe200078e0200 */
[----:B--2---:R-:W-:Y:S01]  /*5a70*/  @P1 PLOP3.LUT P5, PT, P0, PT, PT, 0x8, 0x80 ;  /* 0x000000000080181c */ /* 0x004fe200007ae170 */
[----:B------:R-:W-:Y:S01]  /*5a80*/  @!UPT UIADD3 URZ, UPT, UPT, URZ, URZ, URZ ;  /* 0x000000fffffff290 */ /* 0x000fe2000fffe0ff */
[----:B---3--:R-:W-:Y:S11]  /*5a90*/  @!P1 BRA `(.L_x_92) ;  /* 0x0000000000809947 */ /* 0x008ff60003800000 */
[----:B------:R-:W-:Y:S01]  /*5aa0*/  ISETP.NE.U32.AND P0, PT, RZ, UR58, PT ;  /* 0x0000003aff007c0c */ /* 0x000fe2000bf05070 */
[----:B------:R-:W-:Y:S01]  /*5ab0*/  BSSY B0, `(.L_x_93) ;  /* 0x0000012000007945 */ /* 0x000fe20003800000 */
[----:B------:R-:W-:Y:S02]  /*5ac0*/  ISETP.NE.AND P2, PT, R39, RZ, PT ;  /* 0x000000ff2700720c */ /* 0x000fe40003f45270 */
[----:B------:R-:W-:Y:S02]  /*5ad0*/  CS2R R42, SRZ ;  /* 0x00000000002a7805 */ /* 0x000fe4000001ff00 */
[----:B------:R-:W-:Y:S02]  /*5ae0*/  ISETP.NE.AND.EX P0, PT, RZ, UR59, PT, P0 ;  /* 0x0000003bff007c0c */ /* 0x000fe4000bf05300 */
[----:B------:R-:W-:Y:S02]  /*5af0*/  CS2R R40, SRZ ;  /* 0x0000000000287805 */ /* 0x000fe4000001ff00 */
[----:B------:R-:W-:Y:S02]  /*5b00*/  LOP3.LUT P1, RZ, R80, 0xff, RZ, 0xc0, !PT ;  /* 0x000000ff50ff7812 */ /* 0x000fe4000782c0ff */
[----:B------:R-:W-:Y:S02]  /*5b10*/  CS2R R46, SRZ ;  /* 0x00000000002e7805 */ /* 0x000fe4000001ff00 */
[----:B------:R-:W-:Y:S02]  /*5b20*/  SEL R0, RZ, 0xffffffff, P2 ;  /* 0xffffffffff007807 */ /* 0x000fe40001000000 */
[----:B------:R-:W-:Y:S02]  /*5b30*/  CS2R R44, SRZ ;  /* 0x00000000002c7805 */ /* 0x000fe4000001ff00 */
[----:B------:R-:W-:Y:S04]  /*5b40*/  SEL R4, RZ, 0xffffffff, P0 ;  /* 0xffffffffff047807 */ /* 0x000fe80000000000 */
[----:B------:R-:W-:Y:S04]  /*5b50*/  @P3 SEL R0, R4, R0, !P1 ;  /* 0x0000000004003207 */ /* 0x000fe80004800000 */
[----:B------:R-:W-:Y:S04]  /*5b60*/  LOP3.LUT R0, R0, 0x1, RZ, 0xc0, !PT ;  /* 0x0000000100007812 */ /* 0x000fe800078ec0ff */
[----:B------:R-:W-:Y:S01]  /*5b70*/  ISETP.NE.U32.AND P0, PT, R0, 0x1, PT ;  /* 0x000000010000780c */ /* 0x000fe20003f05070 */
[----:B------:R-:W-:Y:S01]  /*5b80*/  @!UPT UIADD3 URZ, UPT, UPT, URZ, URZ, URZ ;  /* 0x000000fffffff290 */ /* 0x000fe2000fffe0ff */
[----:B------:R-:W-:Y:S11]  /*5b90*/  @!P5 BRA `(.L_x_94) ;  /* 0x00000000000cd947 */ /* 0x000ff60003800000 */
[----:B------:R-:W-:Y:S04]  /*5ba0*/  SHF.L.U32 R4, R83, 0x1f, RZ ;  /* 0x0000001f53047819 */ /* 0x000fe800000006ff */
[----:B------:R-:W1:Y:S02]  /*5bb0*/  SYNCS.PHASECHK.TRANS64.TRYWAIT P1, [UR44+0x40], R4 ;  /* 0x00004004ff0075a7 */ /* 0x000e64000802112c */
[----:B-1----:R-:W-:Y:S05]  /*5bc0*/  @!P1 BRA `(.L_x_95) ;  /* 0x00000014006c9947 */ /* 0x002fea0003800000 */
.L_x_94:
[----:B------:R-:W-:Y:S05]  /*5bd0*/  BSYNC B0 ;  /* 0x0000000000007941 */ /* 0x000fea0003800000 */
.L_x_93:
[----:B------:R2:W3:Y:S01]  /*5be0*/  @P0 LDS.128 R40, [R79+UR44+0x200] ;  /* 0x0002002c4f280984 */ /* 0x0004e20008000c00 */
[----:B------:R-:W-:Y:S01]  /*5bf0*/  UIADD3 UR4, UPT, UPT, UR44, 0x48, URZ ;  /* 0x000000482c047890 */ /* 0x000fe2000fffe0ff */
[----:B------:R-:W-:Y:S02]  /*5c00*/  LOP3.LUT R83, R83, 0x1, RZ, 0x3c, !PT ;  /* 0x0000000153537812 */ /* 0x000fe400078e3cff */
[----:B------:R2:W1:Y:S01]  /*5c10*/  @P0 LDS.128 R44, [R78+0x10] ;  /* 0x000010004e2c0984 */ /* 0x0004620000000c00 */
[----:B------:R-:W-:Y:S01]  /*5c20*/  UPRMT UR4, UR48, 0x654, UR4 ;  /* 0x0000065430047896 */ /* 0x000fe20008000004 */
[----:B------:R-:W-:Y:S01]  /*5c30*/  @!PT LDS RZ, [RZ] ;  /* 0x00000000fffff984 */ /* 0x000fe20000000800 */
[----:B------:R-:W-:Y:S01]  /*5c40*/  @!PT LDS RZ, [RZ] ;  /* 0x00000000fffff984 */ /* 0x000fe20000000800 */
[----:B------:R-:W-:Y:S01]  /*5c50*/  @!PT LDS RZ, [RZ] ;  /* 0x00000000fffff984 */ /* 0x000fe20000000800 */
[----:B------:R-:W-:Y:S01]  /*5c60*/  @!PT LDS RZ, [RZ] ;  /* 0x00000000fffff984 */ /* 0x000fe20000000800 */
[----:B------:R5:W-:Y:S06]  /*5c70*/  MEMBAR.ALL.CTA ;  /* 0x0000000000007992 */ /* 0x000bec0000008000 */
[----:B-----5:R-:W5:Y:S02]  /*5c80*/  FENCE.VIEW.ASYNC.S ;  /* 0x00000000000073c6 */ /* 0x020f640000000000 */
[----:B-----5:R-:W-:Y:S03]  /*5c90*/  SYNCS.ARRIVE.TRANS64.RED.A1T0 RZ, [UR4], RZ ;  /* 0x000000ffffff79a7 */ /* 0x020fe60008100404 */
.L_x_92:
[----:B------:R-:W-:Y:S05]  /*5ca0*/  BSYNC B1 ;  /* 0x0000000000017941 */ /* 0x000fea0003800000 */
.L_x_91:
[----:B-1----:R-:W-:Y:S04]  /*5cb0*/  SHF.R.U32.HI R0, RZ, 0x15, R2 ;  /* 0x00000015ff007819 */ /* 0x002fe80000011602 */
[----:B------:R-:W-:Y:S01]  /*5cc0*/  LOP3.LUT P0, RZ, R0, 0x3, R81, 0x48, !PT ;  /* 0x0000000300ff7812 */ /* 0x000fe20007804851 */
[----:B------:R-:W-:Y:S01]  /*5cd0*/  @!UPT UIADD3 URZ, UPT, UPT, URZ, URZ, URZ ;  /* 0x000000fffffff290 */ /* 0x000fe2000fffe0ff */
[----:B------:R-:W-:Y:S11]  /*5ce0*/  @P4 BRA `(.L_x_96) ;  /* 0x0000000000084947 */ /* 0x000ff60003800000 */
[----:B------:R-:W1:Y:S02]  /*5cf0*/  SYNCS.PHASECHK.TRANS64.TRYWAIT P1, [R16+URZ+0x80], R3 ;  /* 0x00008003100075a7 */ /* 0x000e6400080211ff */
[----:B-1----:R-:W-:Y:S05]  /*5d00*/  @!P1 BRA `(.L_x_97) ;  /* 0x0000001400349947 */ /* 0x002fea0003800000 */
.L_x_96:
[----:B------:R-:W-:Y:S05]  /*5d10*/  @!P0 BRA `(.L_x_98) ;  /* 0x0000000000408947 */ /* 0x000fea0003800000 */
[----:B------:R-:W1:Y:S01]  /*5d20*/  LDCU.64 UR8, c[0x4][0x70] ;  /* 0x01000e00ff0877ac */ /* 0x000e620008000a00 */
[----:B------:R-:W-:Y:S01]  /*5d30*/  MOV R15, 0x0 ;  /* 0x00000000000f7802 */ /* 0x000fe20000000f00 */
[----:B------:R-:W-:Y:S02]  /*5d40*/  HFMA2 R12, -RZ, RZ, 0, 5.9604644775390625e-08 ;  /* 0x00000001ff0c7431 */ /* 0x000fe400000001ff */
[----:B------:R-:W-:Y:S02]  /*5d50*/  IMAD.MOV.U32 R8, RZ, RZ, 0x192 ;  /* 0x00000192ff087424 */ /* 0x000fe400078e00ff */
[----:B------:R-:W-:Y:S01]  /*5d60*/  IMAD.MOV.U32 R13, RZ, RZ, RZ ;  /* 0x000000ffff0d7224 */ /* 0x000fe200078e00ff */
[----:B------:R-:W5:Y:S01]  /*5d70*/  LDCU.64 UR6, c[0x4][0x78] ;  /* 0x01000f00ff0677ac */ /* 0x000f620008000a00 */
[----:B------:R-:W2:Y:S01]  /*5d80*/  LDC.64 R14, c[0x4][R15] ;  /* 0x010000000f0e7b82 */ /* 0x000ea20000000a00 */
[----:B------:R-:W3:Y:S01]  /*5d90*/  LDCU.64 UR4, c[0x4][0x10] ;  /* 0x01000200ff0477ac */ /* 0x000ee20008000a00 */
[----:B-1----:R-:W-:Y:S01]  /*5da0*/  MOV R5, UR9 ;  /* 0x0000000900057c02 */ /* 0x002fe20008000f00 */
[----:B------:R-:W-:Y:S01]  /*5db0*/  IMAD.U32 R4, RZ, RZ, UR8 ;  /* 0x00000008ff047e24 */ /* 0x000fe2000f8e00ff */
[----:B-----5:R-:W-:Y:S01]  /*5dc0*/  MOV R7, UR7 ;  /* 0x0000000700077c02 */ /* 0x020fe20008000f00 */
[----:B------:R-:W-:Y:S01]  /*5dd0*/  IMAD.U32 R6, RZ, RZ, UR6 ;  /* 0x00000006ff067e24 */ /* 0x000fe2000f8e00ff */
[----:B---3--:R-:W-:Y:S01]  /*5de0*/  MOV R11, UR5 ;  /* 0x00000005000b7c02 */ /* 0x008fe20008000f00 */
[----:B------:R-:W-:Y:S02]  /*5df0*/  IMAD.U32 R10, RZ, RZ, UR4 ;  /* 0x00000004ff0a7e24 */ /* 0x000fe4000f8e00ff */
[----:B------:R-:W-:Y:S07]  /*5e00*/  LEPC R20, `(.L_x_98) ;  /* 0x000000001014794e */ /* 0x000fee0000000000 */
[----:B--2-4-:R-:W-:Y:S05]  /*5e10*/  CALL.ABS.NOINC R14 ;  /* 0x000000000e007343 */ /* 0x014fea0003c00000 */
.L_x_98:
[----:B------:R-:W-:Y:S01]  /*5e20*/  LOP3.LUT P0, RZ, R69, 0x60, RZ, 0xc0, !PT ;  /* 0x0000006045ff7812 */ /* 0x000fe2000780c0ff */
[----:B------:R-:W-:Y:S05]  /*5e30*/  WARPSYNC.ALL ;  /* 0x0000000000007948 */ /* 0x000fea0003800000 */
[----:B---3--:R-:W-:Y:S01]  /*5e40*/  IMAD.SHL.U32 R66, R41, 0x100, RZ ;  /* 0x0000010029427824 */ /* 0x008fe200078e00ff */
[----:B------:R-:W-:Y:S01]  /*5e50*/  R2UR UR4, R2 ;  /* 0x00000000020472ca */ /* 0x000fe200000e0000 */
[----:B------:R-:W-:Y:S01]  /*5e60*/  IMAD.SHL.U32 R60, R43, 0x100, RZ ;  /* 0x000001002b3c7824 */ /* 0x000fe200078e00ff */
[----:B------:R-:W-:Y:S01]  /*5e70*/  R2UR UR5, R16 ;  /* 0x00000000100572ca */ /* 0x000fe200000e0000 */
[----:B------:R-:W-:Y:S01]  /*5e80*/  IMAD.SHL.U32 R48, R47, 0x100, RZ ;  /* 0x000001002f307824 */ /* 0x000fe200078e00ff */
[C---:B------:R-:W-:Y:S01]  /*5e90*/  SHF.L.U32 R2, R40.reuse, 0x10, RZ ;  /* 0x0000001028027819 */ /* 0x040fe200000006ff */
[----:B------:R-:W-:Y:S01]  /*5ea0*/  IMAD.SHL.U32 R54, R45, 0x100, RZ ;  /* 0x000001002d367824 */ /* 0x000fe200078e00ff */
[C---:B------:R-:W-:Y:S01]  /*5eb0*/  PRMT R0, R40.reuse, 0x8880, RZ ;  /* 0x0000888028007816 */ /* 0x040fe200000000ff */
[----:B------:R-:W-:Y:S01]  /*5ec0*/  BSSY.RECONVERGENT B0, `(.L_x_99) ;  /* 0x000009f000007945 */ /* 0x000fe20003800200 */
[----:B------:R-:W-:Y:S02]  /*5ed0*/  SHF.L.U32 R3, R40, 0x8, RZ ;  /* 0x0000000828037819 */ /* 0x000fe400000006ff */
[----:B------:R-:W-:Y:S02]  /*5ee0*/  SHF.R.S32.HI R2, RZ, 0x18, R2 ;  /* 0x00000018ff027819 */ /* 0x000fe40000011402 */
[----:B------:R-:W-:Y:S01]  /*5ef0*/  PRMT R68, R41, 0x8880, RZ ;  /* 0x0000888029447816 */ /* 0x000fe200000000ff */
[----:B------:R-:W-:Y:S01]  /*5f00*/  LDTM.16dp32bit_t0_t15.x32 R4, tmem[UR4] ;  /* 0x00000004000479ee */ /* 0x000fe20008a80000 */
[----:B------:R-:W1:Y:S01]  /*5f10*/  LDTM.16dp32bit_t16_t31.x32 R4, tmem[UR4+0x20] ;  /* 0x00002004000479ee */ /* 0x000e620008aa0000 */
[----:B------:R-:W-:Y:S01]  /*5f20*/  NOP ;  /* 0x0000000000007918 */ /* 0x000fe20000000000 */
[----:B------:R-:W-:Y:S01]  /*5f30*/  UIADD3 UR4, UPT, UPT, UR5, 0xa0, URZ ;  /* 0x000000a005047890 */ /* 0x000fe2000fffe0ff */
[----:B------:R-:W-:Y:S02]  /*5f40*/  SHF.R.S32.HI R40, RZ, 0x18, R40 ;  /* 0x00000018ff287819 */ /* 0x000fe40000011428 */
[C---:B------:R-:W-:Y:S01]  /*5f50*/  PRMT R65, R42.reuse, 0x8880, RZ ;  /* 0x000088802a417816 */ /* 0x040fe200000000ff */
[----:B------:R-:W-:Y:S01]  /*5f60*/  UPRMT UR4, UR48, 0x654, UR4 ;  /* 0x0000065430047896 */ /* 0x000fe20008000004 */
[C---:B------:R-:W-:Y:S02]  /*5f70*/  SHF.L.U32 R64, R42.reuse, 0x10, RZ ;  /* 0x000000102a407819 */ /* 0x040fe400000006ff */
[----:B------:R-:W-:Y:S02]  /*5f80*/  SHF.L.U32 R63, R42, 0x8, RZ ;  /* 0x000000082a3f7819 */ /* 0x000fe400000006ff */
[----:B------:R-:W-:Y:S02]  /*5f90*/  SHF.R.S32.HI R42, RZ, 0x18, R42 ;  /* 0x00000018ff2a7819 */ /* 0x000fe4000001142a */
[C---:B------:R-:W-:Y:S02]  /*5fa0*/  PRMT R62, R43.reuse, 0x8880, RZ ;  /* 0x000088802b3e7816 */ /* 0x040fe400000000ff */
[----:B-1----:R-:W-:Y:S01]  /*5fb0*/  SYNCS.ARRIVE.TRANS64.RED.A1T0 RZ, [UR4], RZ ;  /* 0x000000ffffff79a7 */ /* 0x002fe20008100404 */
[----:B------:R-:W-:Y:S02]  /*5fc0*/  SHF.L.U32 R61, R43, 0x10, RZ ;  /* 0x000000102b3d7819 */ /* 0x000fe400000006ff */
[----:B------:R-:W-:Y:S02]  /*5fd0*/  SHF.R.S32.HI R43, RZ, 0x18, R43 ;  /* 0x00000018ff2b7819 */ /* 0x000fe4000001142b */
[----:B------:R-:W-:Y:S02]  /*5fe0*/  SHF.L.U32 R51, R46, 0x8, RZ ;  /* 0x000000082e337819 */ /* 0x000fe400000006ff */
[----:B------:R-:W-:Y:S01]  /*5ff0*/  SHF.R.S32.HI R3, RZ, 0x18, R3 ;  /* 0x00000018ff037819 */ /* 0x000fe20000011403 */
[C---:B----4-:R-:W-:Y:S01]  /*6000*/  IMAD R4, R38.reuse, R4, RZ ;  /* 0x0000000426047224 */ /* 0x050fe200078e02ff */
[----:B------:R-:W-:Y:S01]  /*6010*/  SHF.L.U32 R67, R41, 0x10, RZ ;  /* 0x0000001029437819 */ /* 0x000fe200000006ff */
[C---:B------:R-:W-:Y:S01]  /*6020*/  IMAD R5, R38.reuse, R5, RZ ;  /* 0x0000000526057224 */ /* 0x040fe200078e02ff */
[----:B------:R-:W-:Y:S01]  /*6030*/  SHF.R.S32.HI R41, RZ, 0x18, R41 ;  /* 0x00000018ff297819 */ /* 0x000fe20000011429 */
[----:B------:R-:W-:Y:S01]  /*6040*/  IMAD R6, R38, R6, RZ ;  /* 0x0000000626067224 */ /* 0x000fe200078e02ff */
[----:B------:R-:W-:Y:S01]  /*6050*/  PRMT R59, R44, 0x8880, RZ ;  /* 0x000088802c3b7816 */ /* 0x000fe200000000ff */
[----:B------:R-:W-:Y:S01]  /*6060*/  IMAD R4, R0, R39, R4 ;  /* 0x0000002700047224 */ /* 0x000fe200078e0204 */
[----:B------:R-:W-:Y:S01]  /*6070*/  MOV R0, R68 ;  /* 0x0000004400007202 */ /* 0x000fe20000000f00 */
[----:B------:R-:W-:Y:S01]  /*6080*/  IMAD R7, R38, R7, RZ ;  /* 0x0000000726077224 */ /* 0x000fe200078e02ff */
[----:B------:R-:W-:Y:S01]  /*6090*/  SHF.L.U32 R58, R44, 0x10, RZ ;  /* 0x000000102c3a7819 */ /* 0x000fe200000006ff */
[-C--:B------:R-:W-:Y:S01]  /*60a0*/  IMAD R5, R2, R39.reuse, R5 ;  /* 0x0000002702057224 */ /* 0x080fe200078e0205 */
[----:B------:R-:W-:Y:S01]  /*60b0*/  SHF.R.S32.HI R2, RZ, 0x18, R67 ;  /* 0x00000018ff027819 */ /* 0x000fe20000011443 */
[-C--:B------:R-:W-:Y:S01]  /*60c0*/  IMAD R6, R3, R39.reuse, R6 ;  /* 0x0000002703067224 */ /* 0x080fe200078e0206 */
[----:B------:R-:W-:Y:S01]  /*60d0*/  SHF.R.S32.HI R3, RZ, 0x18, R66 ;  /* 0x00000018ff037819 */ /* 0x000fe20000011442 */
[----:B------:R-:W-:Y:S01]  /*60e0*/  IMAD R8, R38, R8, RZ ;  /* 0x0000000826087224 */ /* 0x000fe200078e02ff */
[C---:B------:R-:W-:Y:S01]  /*60f0*/  PRMT R56, R45.reuse, 0x8880, RZ ;  /* 0x000088802d387816 */ /* 0x040fe200000000ff */
[----:B------:R-:W-:Y:S01]  /*6100*/  IMAD R7, R40, R39, R7 ;  /* 0x0000002728077224 */ /* 0x000fe200078e0207 */
[----:B------:R-:W-:Y:S01]  /*6110*/  MOV R40, R65 ;  /* 0x0000004100287202 */ /* 0x000fe20000000f00 */
[----:B------:R-:W-:Y:S01]  /*6120*/  IMAD R9, R38, R9, RZ ;  /* 0x0000000926097224 */ /* 0x000fe200078e02ff */
[----:B------:R-:W-:Y:S01]  /*6130*/  SHF.L.U32 R55, R45, 0x10, RZ ;  /* 0x000000102d377819 */ /* 0x000fe200000006ff */
[-C--:B------:R-:W-:Y:S01]  /*6140*/  IMAD R8, R0, R39.reuse, R8 ;  /* 0x0000002700087224 */ /* 0x080fe200078e0208 */
[----:B------:R-:W-:Y:S01]  /*6150*/  PRMT R53, R46, 0x8880, RZ ;  /* 0x000088802e357816 */ /* 0x000fe200000000ff */
[----:B------:R-:W-:Y:S01]  /*6160*/  IMAD R10, R38, R10, RZ ;  /* 0x0000000a260a7224 */ /* 0x000fe200078e02ff */
[----:B------:R-:W-:Y:S01]  /*6170*/  SHF.R.S32.HI R45, RZ, 0x18, R45 ;  /* 0x00000018ff2d7819 */ /* 0x000fe2000001142d */
[----:B------:R-:W-:Y:S01]  /*6180*/  IMAD R9, R2, R39, R9 ;  /* 0x0000002702097224 */ /* 0x000fe200078e0209 */
[----:B------:R-:W-:Y:S01]  /*6190*/  SHF.L.U32 R52, R46, 0x10, RZ ;  /* 0x000000102e347819 */ /* 0x000fe200000006ff */
[C---:B------:R-:W-:Y:S01]  /*61a0*/  IMAD R0, R38.reuse, R20, RZ ;  /* 0x0000001426007224 */ /* 0x040fe200078e02ff */
[C---:B------:R-:W-:Y:S01]  /*61b0*/  PRMT R50, R47.reuse, 0x8880, RZ ;  /* 0x000088802f327816 */ /* 0x040fe200000000ff */
[C---:B------:R-:W-:Y:S01]  /*61c0*/  IMAD R11, R38.reuse, R11, RZ ;  /* 0x0000000b260b7224 */ /* 0x040fe200078e02ff */
[----:B------:R-:W-:Y:S01]  /*61d0*/  SHF.R.S32.HI R46, RZ, 0x18, R46 ;  /* 0x00000018ff2e7819 */ /* 0x000fe2000001142e */
[C---:B------:R-:W-:Y:S01]  /*61e0*/  IMAD R2, R38.reuse, R21, RZ ;  /* 0x0000001526027224 */ /* 0x040fe200078e02ff */
[----:B------:R-:W-:Y:S01]  /*61f0*/  SHF.L.U32 R49, R47, 0x10, RZ ;  /* 0x000000102f317819 */ /* 0x000fe200000006ff */
[C---:B------:R-:W-:Y:S01]  /*6200*/  IMAD R20, R38.reuse, R24, RZ ;  /* 0x0000001826147224 */ /* 0x040fe200078e02ff */
[----:B------:R-:W-:Y:S01]  /*6210*/  SHF.R.S32.HI R47, RZ, 0x18, R47 ;  /* 0x00000018ff2f7819 */ /* 0x000fe2000001142f */
[----:B------:R-:W-:Y:S01]  /*6220*/  IMAD R21, R38, R25, RZ ;  /* 0x0000001926157224 */ /* 0x000fe200078e02ff */
[----:B------:R-:W-:Y:S01]  /*6230*/  SHF.L.U32 R57, R44, 0x8, RZ ;  /* 0x000000082c397819 */ /* 0x000fe200000006ff */
[----:B------:R-:W-:Y:S01]  /*6240*/  IMAD R24, R38, R28, RZ ;  /* 0x0000001c26187224 */ /* 0x000fe200078e02ff */
[----:B------:R-:W-:Y:S01]  /*6250*/  SHF.R.S32.HI R44, RZ, 0x18, R44 ;  /* 0x00000018ff2c7819 */ /* 0x000fe2000001142c */
[----:B------:R-:W-:Y:S01]  /*6260*/  IMAD R10, R3, R39, R10 ;  /* 0x00000027030a7224 */ /* 0x000fe200078e020a */
[----:B------:R-:W-:Y:S01]  /*6270*/  IADD3 R36, PT, PT, R36, 0x1, RZ ;  /* 0x0000000124247810 */ /* 0x000fe20007ffe0ff */
[C---:B------:R-:W-:Y:S02]  /*6280*/  IMAD R12, R38.reuse, R12, RZ ;  /* 0x0000000c260c7224 */ /* 0x040fe400078e02ff */
[C---:B------:R-:W-:Y:S02]  /*6290*/  IMAD R25, R38.reuse, R29, RZ ;  /* 0x0000001d26197224 */ /* 0x040fe400078e02ff */
[C---:B------:R-:W-:Y:S01]  /*62a0*/  IMAD R28, R38.reuse, R32, RZ ;  /* 0x00000020261c7224 */ /* 0x040fe200078e02ff */
[----:B------:R-:W-:Y:S01]  /*62b0*/  SHF.R.S32.HI R32, RZ, 0x18, R64 ;  /* 0x00000018ff207819 */ /* 0x000fe20000011440 */
[C---:B------:R-:W-:Y:S01]  /*62c0*/  IMAD R29, R38.reuse, R33, RZ ;  /* 0x00000021261d7224 */ /* 0x040fe200078e02ff */
[----:B------:R-:W-:Y:S01]  /*62d0*/  I2IP.S8.S32.SAT R33, R7, R6, RZ ;  /* 0x0000000607217239 */ /* 0x000fe200000014ff */
[----:B------:R-:W-:Y:S01]  /*62e0*/  IMAD R11, R41, R39, R11 ;  /* 0x00000027290b7224 */ /* 0x000fe200078e020b */
[----:B------:R-:W-:Y:S01]  /*62f0*/  MOV R7, R62 ;  /* 0x0000003e00077202 */ /* 0x000fe20000000f00 */
[C---:B------:R-:W-:Y:S01]  /*6300*/  IMAD R13, R38.reuse, R13, RZ ;  /* 0x0000000d260d7224 */ /* 0x040fe200078e02ff */
[----:B------:R-:W-:Y:S01]  /*6310*/  SHF.R.S32.HI R6, RZ, 0x18, R63 ;  /* 0x00000018ff067819 */ /* 0x000fe2000001143f */
[----:B------:R-:W-:Y:S01]  /*6320*/  IMAD R14, R38, R14, RZ ;  /* 0x0000000e260e7224 */ /* 0x000fe200078e02ff */
[----:B------:R-:W-:Y:S01]  /*6330*/  I2IP.S8.S32.SAT R41, R11, R10, RZ ;  /* 0x0000000a0b297239 */ /* 0x000fe200000014ff */
[----:B------:R-:W-:Y:S01]  /*6340*/  IMAD R12, R40, R39, R12 ;  /* 0x00000027280c7224 */ /* 0x000fe200078e020c */
[----:B------:R-:W-:Y:S01]  /*6350*/  I2IP.S8.S32.SAT R40, R5, R4, R33 ;  /* 0x0000000405287239 */ /* 0x000fe20000001421 */
[----:B------:R-:W-:Y:S01]  /*6360*/  IMAD R15, R38, R15, RZ ;  /* 0x0000000f260f7224 */ /* 0x000fe200078e02ff */
[----:B------:R-:W-:Y:S01]  /*6370*/  I2IP.S8.S32.SAT R41, R9, R8, R41 ;  /* 0x0000000809297239 */ /* 0x000fe20000001429 */
[-C--:B------:R-:W-:Y:S01]  /*6380*/  IMAD R13, R32, R39.reuse, R13 ;  /* 0x00000027200d7224 */ /* 0x080fe200078e020d */
[----:B------:R-:W-:Y:S01]  /*6390*/  SHF.R.S32.HI R10, RZ, 0x18, R61 ;  /* 0x00000018ff0a7819 */ /* 0x000fe2000001143d */
[----:B------:R-:W-:Y:S01]  /*63a0*/  IMAD R16, R38, R16, RZ ;  /* 0x0000001026107224 */ /* 0x000fe200078e02ff */
[----:B------:R-:W-:Y:S01]  /*63b0*/  SHF.R.S32.HI R5, RZ, 0x18, R58 ;  /* 0x00000018ff057819 */ /* 0x000fe2000001143a */
[----:B------:R-:W-:Y:S01]  /*63c0*/  IMAD R14, R6, R39, R14 ;  /* 0x00000027060e7224 */ /* 0x000fe200078e020e */
[----:B------:R-:W-:Y:S01]  /*63d0*/  SHF.R.S32.HI R11, RZ, 0x18, R60 ;  /* 0x00000018ff0b7819 */ /* 0x000fe2000001143c */
[----:B------:R-:W-:Y:S01]  /*63e0*/  IMAD R17, R38, R17, RZ ;  /* 0x0000001126117224 */ /* 0x000fe200078e02ff */
[----:B------:R-:W-:Y:S01]  /*63f0*/  SHF.R.S32.HI R6, RZ, 0x18, R57 ;  /* 0x00000018ff067819 */ /* 0x000fe20000011439 */
[-C--:B------:R-:W-:Y:S02]  /*6400*/  IMAD R15, R42, R39.reuse, R15 ;  /* 0x000000272a0f7224 */ /* 0x080fe400078e020f */
[C---:B------:R-:W-:Y:S02]  /*6410*/  IMAD R18, R38.reuse, R18, RZ ;  /* 0x0000001226127224 */ /* 0x040fe400078e02ff */
[----:B------:R-:W-:Y:S01]  /*6420*/  IMAD R16, R7, R39, R16 ;  /* 0x0000002707107224 */ /* 0x000fe200078e0210 */
[----:B------:R-:W-:Y:S01]  /*6430*/  I2IP.S8.S32.SAT R14, R15, R14, RZ ;  /* 0x0000000e0f0e7239 */ /* 0x000fe200000014ff */
[----:B------:R-:W-:Y:S01]  /*6440*/  IMAD R19, R38, R19, RZ ;  /* 0x0000001326137224 */ /* 0x000fe200078e02ff */
[----:B------:R-:W-:Y:S01]  /*6450*/  SHF.R.S32.HI R7, RZ, 0x18, R48 ;  /* 0x00000018ff077819 */ /* 0x000fe20000011430 */
[-C--:B------:R-:W-:Y:S01]  /*6460*/  IMAD R17, R10, R39.reuse, R17 ;  /* 0x000000270a117224 */ /* 0x080fe200078e0211 */
[----:B------:R-:W-:Y:S01]  /*6470*/  I2IP.S8.S32.SAT R42, R13, R12, R14 ;  /* 0x0000000c0d2a7239 */ /* 0x000fe2000000140e */
[-C--:B------:R-:W-:Y:S02]  /*6480*/  IMAD R18, R11, R39.reuse, R18 ;  /* 0x000000270b127224 */ /* 0x080fe400078e0212 */
[----:B------:R-:W-:Y:S02]  /*6490*/  IMAD.MOV.U32 R4, RZ, RZ, R59 ;  /* 0x000000ffff047224 */ /* 0x000fe400078e003b */
[-C--:B------:R-:W-:Y:S02]  /*64a0*/  IMAD R19, R43, R39.reuse, R19 ;  /* 0x000000272b137224 */ /* 0x080fe400078e0213 */
[----:B------:R-:W-:Y:S02]  /*64b0*/  IMAD R3, R38, R22, RZ ;  /* 0x0000001626037224 */ /* 0x000fe400078e02ff */
[----:B------:R-:W-:Y:S01]  /*64c0*/  IMAD R0, R4, R39, R0 ;  /* 0x0000002704007224 */ /* 0x000fe200078e0200 */
[----:B------:R-:W-:Y:S01]  /*64d0*/  I2IP.S8.S32.SAT R18, R19, R18, RZ ;  /* 0x0000001213127239 */ /* 0x000fe200000014ff */
[----:B------:R-:W-:Y:S01]  /*64e0*/  IMAD R23, R38, R23, RZ ;  /* 0x0000001726177224 */ /* 0x000fe200078e02ff */
[----:B------:R-:W-:Y:S01]  /*64f0*/  MOV R4, R56 ;  /* 0x0000003800047202 */ /* 0x000fe20000000f00 */
[-C--:B------:R-:W-:Y:S01]  /*6500*/  IMAD R2, R5, R39.reuse, R2 ;  /* 0x0000002705027224 */ /* 0x080fe200078e0202 */
[----:B------:R-:W-:Y:S01]  /*6510*/  I2IP.S8.S32.SAT R43, R17, R16, R18 ;  /* 0x00000010112b7239 */ /* 0x000fe20000001412 */
[-C--:B------:R-:W-:Y:S01]  /*6520*/  IMAD R3, R6, R39.reuse, R3 ;  /* 0x0000002706037224 */ /* 0x080fe200078e0203 */
[----:B------:R-:W-:Y:S01]  /*6530*/  SHF.R.S32.HI R5, RZ, 0x18, R55 ;  /* 0x00000018ff057819 */ /* 0x000fe20000011437 */
[-C--:B------:R-:W-:Y:S01]  /*6540*/  IMAD R23, R44, R39.reuse, R23 ;  /* 0x000000272c177224 */ /* 0x080fe200078e0217 */
[----:B------:R-:W-:Y:S01]  /*6550*/  SHF.R.S32.HI R6, RZ, 0x18, R54 ;  /* 0x00000018ff067819 */ /* 0x000fe20000011436 */
[----:B------:R-:W-:Y:S01]  /*6560*/  IMAD R22, R38, R26, RZ ;  /* 0x0000001a26167224 */ /* 0x000fe200078e02ff */
[----:B------:R1:W-:Y:S01]  /*6570*/  STS.128 [R79+UR44+0x1200], R40 ;  /* 0x001200284f007988 */ /* 0x0003e20008000c2c */
[----:B------:R-:W-:Y:S01]  /*6580*/  IMAD R20, R4, R39, R20 ;  /* 0x0000002704147224 */ /* 0x000fe200078e0214 */
[----:B------:R-:W-:Y:S01]  /*6590*/  I2IP.S8.S32.SAT R3, R23, R3, RZ ;  /* 0x0000000317037239 */ /* 0x000fe200000014ff */
[----:B------:R-:W-:Y:S01]  /*65a0*/  IMAD R27, R38, R27, RZ ;  /* 0x0000001b261b7224 */ /* 0x000fe200078e02ff */
[----:B------:R-:W-:Y:S01]  /*65b0*/  MOV R4, R53 ;  /* 0x0000003500047202 */ /* 0x000fe20000000f00 */
[-C--:B------:R-:W-:Y:S01]  /*65c0*/  IMAD R21, R5, R39.reuse, R21 ;  /* 0x0000002705157224 */ /* 0x080fe200078e0215 */
[----:B------:R-:W-:Y:S01]  /*65d0*/  SHF.R.S32.HI R5, RZ, 0x18, R52 ;  /* 0x00000018ff057819 */ /* 0x000fe20000011434 */
[-C--:B------:R-:W-:Y:S01]  /*65e0*/  IMAD R22, R6, R39.reuse, R22 ;  /* 0x0000002706167224 */ /* 0x080fe200078e0216 */
[----:B------:R-:W-:Y:S01]  /*65f0*/  SHF.R.S32.HI R6, RZ, 0x18, R49 ;  /* 0x00000018ff067819 */ /* 0x000fe20000011431 */
[-C--:B------:R-:W-:Y:S02]  /*6600*/  IMAD R27, R45, R39.reuse, R27 ;  /* 0x000000272d1b7224 */ /* 0x080fe400078e021b */
[-C--:B------:R-:W-:Y:S01]  /*6610*/  IMAD R24, R4, R39.reuse, R24 ;  /* 0x0000002704187224 */ /* 0x080fe200078e0218 */
[----:B------:R-:W-:Y:S01]  /*6620*/  SHF.R.S32.HI R4, RZ, 0x18, R51 ;  /* 0x00000018ff047819 */ /* 0x000fe20000011433 */
[C---:B------:R-:W-:Y:S02]  /*6630*/  IMAD R26, R38.reuse, R30, RZ ;  /* 0x0000001e261a7224 */ /* 0x040fe400078e02ff */
[----:B------:R-:W-:Y:S01]  /*6640*/  IMAD R25, R5, R39, R25 ;  /* 0x0000002705197224 */ /* 0x000fe200078e0219 */
[----:B------:R-:W-:Y:S01]  /*6650*/  MOV R5, R50 ;  /* 0x0000003200057202 */ /* 0x000fe20000000f00 */
[----:B------:R-:W-:Y:S02]  /*6660*/  IMAD R31, R38, R31, RZ ;  /* 0x0000001f261f7224 */ /* 0x000fe400078e02ff */
[-C--:B------:R-:W-:Y:S01]  /*6670*/  IMAD R26, R4, R39.reuse, R26 ;  /* 0x00000027041a7224 */ /* 0x080fe200078e021a */
[----:B------:R-:W-:Y:S01]  /*6680*/  I2IP.S8.S32.SAT R4, R2, R0, R3 ;  /* 0x0000000002047239 */ /* 0x000fe20000001403 */
[-C--:B------:R-:W-:Y:S02]  /*6690*/  IMAD R31, R46, R39.reuse, R31 ;  /* 0x000000272e1f7224 */ /* 0x080fe400078e021f */
[-C--:B------:R-:W-:Y:S01]  /*66a0*/  IMAD R28, R5, R39.reuse, R28 ;  /* 0x00000027051c7224 */ /* 0x080fe200078e021c */
[----:B------:R-:W-:Y:S01]  /*66b0*/  I2IP.S8.S32.SAT R5, R27, R22, RZ ;  /* 0x000000161b057239 */ /* 0x000fe200000014ff */
[----:B------:R-:W-:Y:S02]  /*66c0*/  IMAD R30, R38, R34, RZ ;  /* 0x00000022261e7224 */ /* 0x000fe400078e02ff */
[----:B------:R-:W-:Y:S01]  /*66d0*/  IMAD R29, R6, R39, R29 ;  /* 0x00000027061d7224 */ /* 0x000fe200078e021d */
[----:B------:R-:W-:Y:S01]  /*66e0*/  I2IP.S8.S32.SAT R6, R31, R26, RZ ;  /* 0x0000001a1f067239 */ /* 0x000fe200000014ff */
[----:B------:R-:W-:Y:S01]  /*66f0*/  IMAD R35, R38, R35, RZ ;  /* 0x0000002326237224 */ /* 0x000fe200078e02ff */
[----:B------:R-:W-:Y:S01]  /*6700*/  I2IP.S8.S32.SAT R5, R21, R20, R5 ;  /* 0x0000001415057239 */ /* 0x000fe20000001405 */
[-C--:B------:R-:W-:Y:S01]  /*6710*/  IMAD R30, R7, R39.reuse, R30 ;  /* 0x00000027071e7224 */ /* 0x080fe200078e021e */
[----:B------:R-:W-:Y:S01]  /*6720*/  I2IP.S8.S32.SAT R6, R25, R24, R6 ;  /* 0x0000001819067239 */ /* 0x000fe20000001406 */
[----:B------:R-:W-:Y:S05]  /*6730*/  IMAD R35, R47, R39, R35 ;  /* 0x000000272f237224 */ /* 0x000fea00078e0223 */
[----:B------:R-:W-:Y:S04]  /*6740*/  I2IP.S8.S32.SAT R7, R35, R30, RZ ;  /* 0x0000001e23077239 */ /* 0x000fe800000014ff */
[----:B------:R-:W-:Y:S05]  /*6750*/  I2IP.S8.S32.SAT R7, R29, R28, R7 ;  /* 0x0000001c1d077239 */ /* 0x000fea0000001407 */
[----:B------:R1:W-:Y:S01]  /*6760*/  STS.128 [R78+0x1010], R4 ;  /* 0x001010044e007388 */ /* 0x0003e20000000c00 */
[----:B------:R-:W-:Y:S01]  /*6770*/  @!PT LDS RZ, [RZ] ;  /* 0x00000000fffff984 */ /* 0x000fe20000000800 */
[----:B------:R-:W-:Y:S01]  /*6780*/  @!PT LDS RZ, [RZ] ;  /* 0x00000000fffff984 */ /* 0x000fe20000000800 */
[----:B------:R-:W-:Y:S01]  /*6790*/  @!PT LDS RZ, [RZ] ;  /* 0x00000000fffff984 */ /* 0x000fe20000000800 */
[----:B------:R-:W-:Y:S01]  /*67a0*/  @!PT LDS RZ, [RZ] ;  /* 0x00000000fffff984 */ /* 0x000fe20000000800 */
[----:B------:R3:W-:Y:S07]  /*67b0*/  MEMBAR.ALL.CTA ;  /* 0x0000000000007992 */ /* 0x0007ee0000008000 */
[----:B---3--:R-:W3:Y:S02]  /*67c0*/  FENCE.VIEW.ASYNC.S ;  /* 0x00000000000073c6 */ /* 0x008ee40000000000 */
[----:B---3--:R-:W-:Y:S06]  /*67d0*/  BAR.SYNC.DEFER_BLOCKING 0x1, 0x80 ;  /* 0x0042000000007b1d */ /* 0x008fec0000010000 */
[----:B------:R-:W-:Y:S05]  /*67e0*/  @P0 BRA `(.L_x_100) ;  /* 0x0000000000300947 */ /* 0x000fea0003800000 */
[----:B------:R-:W-:Y:S02]  /*67f0*/  UIADD3 UR4, UPT, UPT, UR44, 0x1200, URZ ;  /* 0x000012002c047890 */ /* 0x000fe4000fffe0ff */
[----:B------:R-:W-:Y:S02]  /*6800*/  USHF.L.U32 UR9, UR45, 0x6, URZ ;  /* 0x000000062d097899 */ /* 0x000fe400080006ff */
[----:B------:R-:W-:Y:S02]  /*6810*/  USHF.L.U32 UR10, UR46, 0x6, URZ ;  /* 0x000000062e0a7899 */ /* 0x000fe400080006ff */
[----:B------:R-:W-:Y:S01]  /*6820*/  MOV R86, UR4 ;  /* 0x0000000400567c02 */ /* 0x000fe20008000f00 */
[----:B------:R-:W-:Y:S01]  /*6830*/  UIADD3 UR4, UP0, UPT, UR62, 0x680, URZ ;  /* 0x000006803e047890 */ /* 0x000fe2000ff1e0ff */
[----:B------:R-:W-:Y:S02]  /*6840*/  UMOV UR11, UR36 ;  /* 0x00000024000b7c82 */ /* 0x000fe40008000000 */
[----:B------:R-:W-:Y:S01]  /*6850*/  R2UR UR8, R86 ;  /* 0x00000000560872ca */ /* 0x000fe200000e0000 */
[----:B------:R-:W-:Y:S11]  /*6860*/  UIADD3.X UR5, UPT, UPT, URZ, UR63, URZ, UP0, !UPT ;  /* 0x0000003fff057290 */ /* 0x000ff600087fe4ff */
[----:B------:R-:W-:Y:S01]  /*6870*/  @!UPT UIADD3 URZ, UPT, UPT, URZ, URZ, URZ ;  /* 0x000000fffffff290 */ /* 0x000fe2000fffe0ff */
[----:B------:R3:W-:Y:S01]  /*6880*/  UTMASTG.3D [UR8], [UR4] ;  /* 0x00000008040073b5 */ /* 0x0007e20008010000 */
[----:B------:R0:W-:Y:S01]  /*6890*/  UTMACMDFLUSH ;  /* 0x00000000000079b7 */ /* 0x0001e20000000000 */
[----:B---3--:R-:W-:Y:S04]  /*68a0*/  DEPBAR.LE SB0, 0x0 ;  /* 0x000080000000791a */ /* 0x008fe80000000000 */
.L_x_100:
[----:B------:R-:W-:Y:S05]  /*68b0*/  BSYNC.RECONVERGENT B0 ;  /* 0x0000000000007941 */ /* 0x000fea0003800200 */
.L_x_99:
[----:B------:R-:W-:Y:S01]  /*68c0*/  BAR.SYNC.DEFER_BLOCKING 0x1, 0x80 ;  /* 0x0042000000007b1d */ /* 0x000fe20000010000 */
[----:B------:R-:W-:Y:S01]  /*68d0*/  ISETP.NE.AND P0, PT, R82, 0x2, PT ;  /* 0x000000025200780c */ /* 0x000fe20003f05270 */
[----:B------:R-:W-:Y:S01]  /*68e0*/  UISETP.NE.AND UP0, UPT, UR47, URZ, UPT ;  /* 0x000000ff2f00728c */ /* 0x000fe2000bf05270 */
[----:B------:R-:W-:Y:S01]  /*68f0*/  ISETP.NE.AND P1, PT, R36, 0x4, PT ;  /* 0x000000042400780c */ /* 0x000fe20003f25270 */
[----:B------:R-:W-:Y:S01]  /*6900*/  UIADD3 UR45, UPT, UPT, UR37, UR60, URZ ;  /* 0x0000003c252d7290 */ /* 0x000fe2000fffe0ff */
[----:B------:R-:W-:Y:S01]  /*6910*/  SEL R2, RZ, 0x1, P0 ;  /* 0x00000001ff027807 */ /* 0x000fe20000000000 */
[----:B------:R-:W-:Y:S01]  /*6920*/  UIADD3 UR46, UPT, UPT, UR38, UR57, URZ ;  /* 0x00000039262e7290 */ /* 0x000fe2000fffe0ff */
[----:B------:R-:W-:Y:S02]  /*6930*/  SEL R0, RZ, 0x1, P1 ;  /* 0x00000001ff007807 */ /* 0x000fe40000800000 */
[----:B------:R-:W-:Y:S02]  /*6940*/  LOP3.LUT R84, R84, R2, RZ, 0x3c, !PT ;  /* 0x0000000254547212 */ /* 0x000fe400078e3cff */
[----:B------:R-:W-:Y:S02]  /*6950*/  LOP3.LUT R85, R85, R0, RZ, 0x3c, !PT ;  /* 0x0000000055557212 */ /* 0x000fe400078e3cff */
[----:B------:R-:W-:Y:S02]  /*6960*/  SEL R82, R82, RZ, P0 ;  /* 0x000000ff52527207 */ /* 0x000fe40000000000 */
[----:B------:R-:W-:Y:S01]  /*6970*/  SEL R36, R36, RZ, P1 ;  /* 0x000000ff24247207 */ /* 0x000fe20000800000 */
[----:B------:R-:W-:Y:S01]  /*6980*/  UMOV UR36, UR51 ;  /* 0x0000003300247c82 */ /* 0x000fe20008000000 */
[----:B------:R-:W-:Y:S05]  /*6990*/  BRA.U UP0, `(.L_x_101) ;  /* 0xffffffe500107547 */ /* 0x000fea000b83ffff */
[----:B------:R-:W-:Y:S05]  /*69a0*/  EXIT ;  /* 0x000000000000794d */ /* 0x000fea0003800000 */
.L_x_24:
[----:B--2---:R2:W3:Y:S02]  /*69b0*/  SYNCS.PHASECHK.TRANS64.TRYWAIT P0, [R0+URZ+0xd0], R2 ;  /* 0x0000d002000075a7 */ /* 0x0044e400080011ff */
[----:B---3--:R-:W-:Y:S05]  /*69c0*/  @!P0 NANOSLEEP.SYNCS 0x989680 ;  /* 0x009896800000895d */ /* 0x008fea0003900000 */
[----:B------:R-:W3:Y:S02]  /*69d0*/  @!P0 SYNCS.PHASECHK.TRANS64 P0, [R0+URZ+0xd0], R2 ;  /* 0x0000d002000085a7 */ /* 0x000ee400080010ff */
[----:B---3--:R-:W-:Y:S05]  /*69e0*/  @!P0 BRA `(.L_x_24) ;  /* 0xfffffffc00f08947 */ /* 0x008fea000383ffff */
[----:B------:R-:W-:Y:S05]  /*69f0*/  BRA `(.L_x_102) ;  /* 0xffffffac00d87947 */ /* 0x000fea000383ffff */
.L_x_27:
[----:B-1----:R-:W-:-:S07]  /*6a00*/  MOV R0, UR33 ;  /* 0x0000002100007c02 */ /* 0x002fce0008000f00 */
.L_x_103:
[----:B-1----:R1:W2:Y:S02]  /*6a10*/  SYNCS.PHASECHK.TRANS64.TRYWAIT P0, [R0+URZ+0x20], R3 ;  /* 0x00002003000075a7 */ /* 0x0022a400080011ff */
[----:B--2---:R-:W-:Y:S05]  /*6a20*/  @!P0 NANOSLEEP.SYNCS 0x989680 ;  /* 0x009896800000895d */ /* 0x004fea0003900000 */
[----:B------:R-:W2:Y:S02]  /*6a30*/  @!P0 SYNCS.PHASECHK.TRANS64 P0, [R0+URZ+0x20], R3 ;  /* 0x00002003000085a7 */ /* 0x000ea400080010ff */
[----:B--2---:R-:W-:Y:S05]  /*6a40*/  @!P0 BRA `(.L_x_103) ;  /* 0xfffffffc00f08947 */ /* 0x004fea000383ffff */
[----:B------:R-:W-:Y:S05]  /*6a50*/  BRA `(.L_x_26) ;  /* 0xffffffb000247947 */ /* 0x000fea000383ffff */
.L_x_34:
[----:B-1----:R-:W-:-:S07]  /*6a60*/  MOV R0, UR17 ;  /* 0x0000001100007c02 */ /* 0x002fce0008000f00 */
.L_x_104:
[----:B-1----:R1:W2:Y:S02]  /*6a70*/  SYNCS.PHASECHK.TRANS64.TRYWAIT P0, [R0+URZ+0x20], R3 ;  /* 0x00002003000075a7 */ /* 0x0022a400080011ff */
[----:B--2---:R-:W-:Y:S05]  /*6a80*/  @!P0 NANOSLEEP.SYNCS 0x989680 ;  /* 0x009896800000895d */ /* 0x004fea0003900000 */
[----:B------:R-:W2:Y:S02]  /*6a90*/  @!P0 SYNCS.PHASECHK.TRANS64 P0, [R0+URZ+0x20], R3 ;  /* 0x00002003000085a7 */ /* 0x000ea400080010ff */
[----:B--2---:R-:W-:Y:S05]  /*6aa0*/  @!P0 BRA `(.L_x_104) ;  /* 0xfffffffc00f08947 */ /* 0x004fea000383ffff */
[----:B------:R-:W-:Y:S05]  /*6ab0*/  BRA `(.L_x_33) ;  /* 0xffffffb000e87947 */ /* 0x000fea000383ffff */
.L_x_39:
[----:B-1----:R1:W2:Y:S02]  /*6ac0*/  SYNCS.PHASECHK.TRANS64.TRYWAIT P0, [R3+URZ+0x60], R0 ;  /* 0x00006000030075a7 */ /* 0x0022a400080011ff */
[----:B--2---:R-:W-:Y:S05]  /*6ad0*/  @!P0 NANOSLEEP.SYNCS 0x989680 ;  /* 0x009896800000895d */ /* 0x004fea0003900000 */
[----:B------:R-:W2:Y:S02]  /*6ae0*/  @!P0 SYNCS.PHASECHK.TRANS64 P0, [R3+URZ+0x60], R0 ;  /* 0x00006000030085a7 */ /* 0x000ea400080010ff */
[----:B--2---:R-:W-:Y:S05]  /*6af0*/  @!P0 BRA `(.L_x_39) ;  /* 0xfffffffc00f08947 */ /* 0x004fea000383ffff */
[----:B------:R-:W-:Y:S05]  /*6b00*/  BRA `(.L_x_105) ;  /* 0xffffffb400947947 */ /* 0x000fea000383ffff */
.L_x_43:
[----:B------:R-:W-:-:S07]  /*6b10*/  MOV R0, UR4 ;  /* 0x0000000400007c02 */ /* 0x000fce0008000f00 */
.L_x_106:
[----:B-1----:R1:W2:Y:S02]  /*6b20*/  SYNCS.PHASECHK.TRANS64.TRYWAIT P0, [R0+URZ], R2 ;  /* 0x00000002000075a7 */ /* 0x0022a400080011ff */
[----:B--2---:R-:W-:Y:S05]  /*6b30*/  @!P0 NANOSLEEP.SYNCS 0x989680 ;  /* 0x009896800000895d */ /* 0x004fea0003900000 */
[----:B------:R-:W2:Y:S02]  /*6b40*/  @!P0 SYNCS.PHASECHK.TRANS64 P0, [R0+URZ], R2 ;  /* 0x00000002000085a7 */ /* 0x000ea400080010ff */
[----:B--2---:R-:W-:Y:S05]  /*6b50*/  @!P0 BRA `(.L_x_106) ;  /* 0xfffffffc00f08947 */ /* 0x004fea000383ffff */
[----:B------:R-:W-:Y:S05]  /*6b60*/  BRA `(.L_x_107) ;  /* 0xffffffbc00387947 */ /* 0x000fea000383ffff */
.L_x_44:
[----:B------:R-:W-:-:S07]  /*6b70*/  MOV R0, UR5 ;  /* 0x0000000500007c02 */ /* 0x000fce0008000f00 */
.L_x_108:
[----:B-1----:R1:W2:Y:S02]  /*6b80*/  SYNCS.PHASECHK.TRANS64.TRYWAIT P0, [R0+URZ], R3 ;  /* 0x00000003000075a7 */ /* 0x0022a400080011ff */
[----:B--2---:R-:W-:Y:S05]  /*6b90*/  @!P0 NANOSLEEP.SYNCS 0x989680 ;  /* 0x009896800000895d */ /* 0x004fea0003900000 */
[----:B------:R-:W2:Y:S02]  /*6ba0*/  @!P0 SYNCS.PHASECHK.TRANS64 P0, [R0+URZ], R3 ;  /* 0x00000003000085a7 */ /* 0x000ea400080010ff */
[----:B--2---:R-:W-:Y:S05]  /*6bb0*/  @!P0 BRA `(.L_x_108) ;  /* 0xfffffffc00f08947 */ /* 0x004fea000383ffff */
[----:B------:R-:W-:Y:S05]  /*6bc0*/  BRA `(.L_x_109) ;  /* 0xffffffbc00447947 */ /* 0x000fea000383ffff */
.L_x_45:
[----:B------:R-:W-:-:S07]  /*6bd0*/  MOV R0, UR5 ;  /* 0x0000000500007c02 */ /* 0x000fce0008000f00 */
.L_x_110:
[----:B-1----:R1:W2:Y:S02]  /*6be0*/  SYNCS.PHASECHK.TRANS64.TRYWAIT P0, [R0+URZ], R3 ;  /* 0x00000003000075a7 */ /* 0x0022a400080011ff */
[----:B--2---:R-:W-:Y:S05]  /*6bf0*/  @!P0 NANOSLEEP.SYNCS 0x989680 ;  /* 0x009896800000895d */ /* 0x004fea0003900000 */
[----:B------:R-:W2:Y:S02]  /*6c00*/  @!P0 SYNCS.PHASECHK.TRANS64 P0, [R0+URZ], R3 ;  /* 0x00000003000085a7 */ /* 0x000ea400080010ff */
[----:B--2---:R-:W-:Y:S05]  /*6c10*/  @!P0 BRA `(.L_x_110) ;  /* 0xfffffffc00f08947 */ /* 0x004fea000383ffff */
[----:B------:R-:W-:Y:S05]  /*6c20*/  BRA `(.L_x_111) ;  /* 0xffffffbc00507947 */ /* 0x000fea000383ffff */
.L_x_48:
[----:B--2---:R2:W3:Y:S02]  /*6c30*/  SYNCS.PHASECHK.TRANS64.TRYWAIT P0, [R2+URZ+0xc0], R4 ;  /* 0x0000c004020075a7 */ /* 0x0044e400080011ff */
[----:B---3--:R-:W-:Y:S05]  /*6c40*/  @!P0 NANOSLEEP.SYNCS 0x989680 ;  /* 0x009896800000895d */ /* 0x008fea0003900000 */
[----:B------:R-:W3:Y:S02]  /*6c50*/  @!P0 SYNCS.PHASECHK.TRANS64 P0, [R2+URZ+0xc0], R4 ;  /* 0x0000c004020085a7 */ /* 0x000ee400080010ff */
[----:B---3--:R-:W-:Y:S05]  /*6c60*/  @!P0 BRA `(.L_x_48) ;  /* 0xfffffffc00f08947 */ /* 0x008fea000383ffff */
[----:B------:R-:W-:Y:S05]  /*6c70*/  BRA `(.L_x_112) ;  /* 0xffffffbc00ac7947 */ /* 0x000fea000383ffff */
.L_x_49:
[----:B------:R-:W-:-:S07]  /*6c80*/  MOV R2, UR4 ;  /* 0x0000000400027c02 */ /* 0x000fce0008000f00 */
.L_x_113:
[----:B--2---:R2:W3:Y:S02]  /*6c90*/  SYNCS.PHASECHK.TRANS64.TRYWAIT P0, [R2+URZ+0x70], R5 ;  /* 0x00007005020075a7 */ /* 0x0044e400080011ff */
[----:B---3--:R-:W-:Y:S05]  /*6ca0*/  @!P0 NANOSLEEP.SYNCS 0x989680 ;  /* 0x009896800000895d */ /* 0x008fea0003900000 */
[----:B------:R-:W3:Y:S02]  /*6cb0*/  @!P0 SYNCS.PHASECHK.TRANS64 P0, [R2+URZ+0x70], R5 ;  /* 0x00007005020085a7 */ /* 0x000ee400080010ff */
[----:B---3--:R-:W-:Y:S05]  /*6cc0*/  @!P0 BRA `(.L_x_113) ;  /* 0xfffffffc00f08947 */ /* 0x008fea000383ffff */
[----:B------:R-:W-:Y:S05]  /*6cd0*/  BRA `(.L_x_114) ;  /* 0xffffffbc00bc7947 */ /* 0x000fea000383ffff */
.L_x_50:
[----:B--2---:R2:W3:Y:S02]  /*6ce0*/  SYNCS.PHASECHK.TRANS64.TRYWAIT P1, [R2+URZ+0x60], R4 ;  /* 0x00006004020075a7 */ /* 0x0044e400080211ff */
[----:B---3--:R-:W-:Y:S05]  /*6cf0*/  @!P1 NANOSLEEP.SYNCS 0x989680 ;  /* 0x009896800000995d */ /* 0x008fea0003900000 */
[----:B------:R-:W3:Y:S02]  /*6d00*/  @!P1 SYNCS.PHASECHK.TRANS64 P1, [R2+URZ+0x60], R4 ;  /* 0x00006004020095a7 */ /* 0x000ee400080210ff */
[----:B---3--:R-:W-:Y:S05]  /*6d10*/  @!P1 BRA `(.L_x_50) ;  /* 0xfffffffc00f09947 */ /* 0x008fea000383ffff */
[----:B------:R-:W-:Y:S05]  /*6d20*/  BRA `(.L_x_115) ;  /* 0xffffffbc00ec7947 */ /* 0x000fea000383ffff */
.L_x_53:
[----:B------:R-:W-:-:S07]  /*6d30*/  MOV R0, UR4 ;  /* 0x0000000400007c02 */ /* 0x000fce0008000f00 */
.L_x_116:
[----:B--2---:R2:W3:Y:S02]  /*6d40*/  SYNCS.PHASECHK.TRANS64.TRYWAIT P0, [R0+URZ+0x70], R2 ;  /* 0x00007002000075a7 */ /* 0x0044e400080011ff */
[----:B---3--:R-:W-:Y:S05]  /*6d50*/  @!P0 NANOSLEEP.SYNCS 0x989680 ;  /* 0x009896800000895d */ /* 0x008fea0003900000 */
[----:B------:R-:W3:Y:S02]  /*6d60*/  @!P0 SYNCS.PHASECHK.TRANS64 P0, [R0+URZ+0x70], R2 ;  /* 0x00007002000085a7 */ /* 0x000ee400080010ff */
[----:B---3--:R-:W-:Y:S05]  /*6d70*/  @!P0 BRA `(.L_x_116) ;  /* 0xfffffffc00f08947 */ /* 0x008fea000383ffff */
[----:B------:R-:W-:Y:S05]  /*6d80*/  BRA `(.L_x_52) ;  /* 0xffffffc000407947 */ /* 0x000fea000383ffff */
.L_x_60:
[----:B-1----:R1:W2:Y:S02]  /*6d90*/  SYNCS.PHASECHK.TRANS64.TRYWAIT P1, [R0+URZ+0x60], R2 ;  /* 0x00006002000075a7 */ /* 0x0022a400080211ff */
[----:B--2---:R-:W-:Y:S05]  /*6da0*/  @!P1 NANOSLEEP.SYNCS 0x989680 ;  /* 0x009896800000995d */ /* 0x004fea0003900000 */
[----:B------:R-:W2:Y:S02]  /*6db0*/  @!P1 SYNCS.PHASECHK.TRANS64 P1, [R0+URZ+0x60], R2 ;  /* 0x00006002000095a7 */ /* 0x000ea400080210ff */
[----:B--2---:R-:W-:Y:S05]  /*6dc0*/  @!P1 BRA `(.L_x_60) ;  /* 0xfffffffc00f09947 */ /* 0x004fea000383ffff */
[----:B------:R-:W-:Y:S05]  /*6dd0*/  BRA `(.L_x_117) ;  /* 0xffffffc400b47947 */ /* 0x000fea000383ffff */
.L_x_61:
[----:B------:R-:W-:-:S07]  /*6de0*/  MOV R2, UR31 ;  /* 0x0000001f00027c02 */ /* 0x000fce0008000f00 */
.L_x_118:
[----:B-1----:R1:W2:Y:S02]  /*6df0*/  SYNCS.PHASECHK.TRANS64.TRYWAIT P0, [R2+URZ+0xa0], R0 ;  /* 0x0000a000020075a7 */ /* 0x0022a400080011ff */
[----:B--2---:R-:W-:Y:S05]  /*6e00*/  @!P0 NANOSLEEP.SYNCS 0x989680 ;  /* 0x009896800000895d */ /* 0x004fea0003900000 */
[----:B------:R-:W2:Y:S02]  /*6e10*/  @!P0 SYNCS.PHASECHK.TRANS64 P0, [R2+URZ+0xa0], R0 ;  /* 0x0000a000020085a7 */ /* 0x000ea400080010ff */
[----:B--2---:R-:W-:Y:S05]  /*6e20*/  @!P0 BRA `(.L_x_118) ;  /* 0xfffffffc00f08947 */ /* 0x004fea000383ffff */
[----:B------:R-:W-:Y:S05]  /*6e30*/  BRA `(.L_x_119) ;  /* 0xffffffc800047947 */ /* 0x000fea000383ffff */
.L_x_64:
[----:B------:R-:W-:Y:S07]  /*6e40*/  MOV R0, UR5 ;  /* 0x0000000500007c02 */ /* 0x000fee0008000f00 */
.L_x_120:
[----:B-1----:R1:W2:Y:S02]  /*6e50*/  SYNCS.PHASECHK.TRANS64.TRYWAIT P0, [R0+URZ], R2 ;  /* 0x00000002000075a7 */ /* 0x0022a400080011ff */
[----:B--2---:R-:W-:Y:S05]  /*6e60*/  @!P0 NANOSLEEP.SYNCS 0x989680 ;  /* 0x009896800000895d */ /* 0x004fea0003900000 */
[----:B------:R-:W2:Y:S02]  /*6e70*/  @!P0 SYNCS.PHASECHK.TRANS64 P0, [R0+URZ], R2 ;  /* 0x00000002000085a7 */ /* 0x000ea400080010ff */
[----:B--2---:R-:W-:Y:S05]  /*6e80*/  @!P0 BRA `(.L_x_120) ;  /* 0xfffffffc00f08947 */ /* 0x004fea000383ffff */
[----:B------:R-:W-:Y:S05]  /*6e90*/  BRA `(.L_x_63) ;  /* 0xffffffc800207947 */ /* 0x000fea000383ffff */
.L_x_67:
[----:B------:R-:W-:-:S07]  /*6ea0*/  MOV R0, UR4 ;  /* 0x0000000400007c02 */ /* 0x000fce0008000f00 */
.L_x_121:
[----:B--2---:R2:W4:Y:S02]  /*6eb0*/  SYNCS.PHASECHK.TRANS64.TRYWAIT P0, [R0+URZ], R2 ;  /* 0x00000002000075a7 */ /* 0x00452400080011ff */
[----:B----4-:R-:W-:Y:S05]  /*6ec0*/  @!P0 NANOSLEEP.SYNCS 0x989680 ;  /* 0x009896800000895d */ /* 0x010fea0003900000 */
[----:B------:R-:W4:Y:S02]  /*6ed0*/  @!P0 SYNCS.PHASECHK.TRANS64 P0, [R0+URZ], R2 ;  /* 0x00000002000085a7 */ /* 0x000f2400080010ff */
[----:B----4-:R-:W-:Y:S05]  /*6ee0*/  @!P0 BRA `(.L_x_121) ;  /* 0xfffffffc00f08947 */ /* 0x010fea000383ffff */
[----:B------:R-:W-:Y:S05]  /*6ef0*/  BRA `(.L_x_122) ;  /* 0xffffffc800fc7947 */ /* 0x000fea000383ffff */
.L_x_68:
[----:B------:R-:W-:-:S07]  /*6f00*/  MOV R0, UR5 ;  /* 0x0000000500007c02 */ /* 0x000fce0008000f00 */
.L_x_123:
[----:B-1----:R1:W2:Y:S02]  /*6f10*/  SYNCS.PHASECHK.TRANS64.TRYWAIT P0, [R0+URZ], R3 ;  /* 0x00000003000075a7 */ /* 0x0022a400080011ff */
[----:B--2---:R-:W-:Y:S05]  /*6f20*/  @!P0 NANOSLEEP.SYNCS 0x989680 ;  /* 0x009896800000895d */ /* 0x004fea0003900000 */
[----:B------:R-:W2:Y:S02]  /*6f30*/  @!P0 SYNCS.PHASECHK.TRANS64 P0, [R0+URZ], R3 ;  /* 0x00000003000085a7 */ /* 0x000ea400080010ff */
[----:B--2---:R-:W-:Y:S05]  /*6f40*/  @!P0 BRA `(.L_x_123) ;  /* 0xfffffffc00f08947 */ /* 0x004fea000383ffff */
[----:B------:R-:W-:Y:S05]  /*6f50*/  BRA `(.L_x_124) ;  /* 0xffffffcc00087947 */ /* 0x000fea000383ffff */
.L_x_69:
[----:B------:R-:W-:-:S07]  /*6f60*/  MOV R0, UR5 ;  /* 0x0000000500007c02 */ /* 0x000fce0008000f00 */
.L_x_125:
[----:B-1----:R1:W2:Y:S02]  /*6f70*/  SYNCS.PHASECHK.TRANS64.TRYWAIT P0, [R0+URZ], R3 ;  /* 0x00000003000075a7 */ /* 0x0022a400080011ff */
[----:B--2---:R-:W-:Y:S05]  /*6f80*/  @!P0 NANOSLEEP.SYNCS 0x989680 ;  /* 0x009896800000895d */ /* 0x004fea0003900000 */
[----:B------:R-:W2:Y:S02]  /*6f90*/  @!P0 SYNCS.PHASECHK.TRANS64 P0, [R0+URZ], R3 ;  /* 0x00000003000085a7 */ /* 0x000ea400080010ff */
[----:B--2---:R-:W-:Y:S05]  /*6fa0*/  @!P0 BRA `(.L_x_125) ;  /* 0xfffffffc00f08947 */ /* 0x004fea000383ffff */
[----:B------:R-:W-:Y:S05]  /*6fb0*/  BRA `(.L_x_126) ;  /* 0xffffffcc00147947 */ /* 0x000fea000383ffff */
.L_x_70:
[----:B-1----:R-:W-:-:S07]  /*6fc0*/  MOV R0, UR4 ;  /* 0x0000000400007c02 */ /* 0x002fce0008000f00 */
.L_x_127:
[----:B-1----:R1:W2:Y:S02]  /*6fd0*/  SYNCS.PHASECHK.TRANS64.TRYWAIT P0, [R0+URZ], R2 ;  /* 0x00000002000075a7 */ /* 0x0022a400080011ff */
[----:B--2---:R-:W-:Y:S05]  /*6fe0*/  @!P0 NANOSLEEP.SYNCS 0x989680 ;  /* 0x009896800000895d */ /* 0x004fea0003900000 */
[----:B------:R-:W2:Y:S02]  /*6ff0*/  @!P0 SYNCS.PHASECHK.TRANS64 P0, [R0+URZ], R2 ;  /* 0x00000002000085a7 */ /* 0x000ea400080010ff */
[----:B--2---:R-:W-:Y:S05]  /*7000*/  @!P0 BRA `(.L_x_127) ;  /* 0xfffffffc00f08947 */ /* 0x004fea000383ffff */
[----:B------:R-:W-:Y:S05]  /*7010*/  BRA `(.L_x_128) ;  /* 0xffffffcc00207947 */ /* 0x000fea000383ffff */
.L_x_75:
[----:B---3--:R3:W4:Y:S02]  /*7020*/  SYNCS.PHASECHK.TRANS64.TRYWAIT P0, [R7+URZ+0x60], R0 ;  /* 0x00006000070075a7 */ /* 0x00872400080011ff */
[----:B----4-:R-:W-:Y:S05]  /*7030*/  @!P0 NANOSLEEP.SYNCS 0x989680 ;  /* 0x009896800000895d */ /* 0x010fea0003900000 */
[----:B------:R-:W4:Y:S02]  /*7040*/  @!P0 SYNCS.PHASECHK.TRANS64 P0, [R7+URZ+0x60], R0 ;  /* 0x00006000070085a7 */ /* 0x000f2400080010ff */
[----:B----4-:R-:W-:Y:S05]  /*7050*/  @!P0 BRA `(.L_x_75) ;  /* 0xfffffffc00f08947 */ /* 0x010fea000383ffff */
[----:B------:R-:W-:Y:S05]  /*7060*/  BRA `(.L_x_129) ;  /* 0xffffffd000347947 */ /* 0x000fea000383ffff */
.L_x_78:
[----:B-1----:R-:W-:Y:S07]  /*7070*/  MOV R0, UR17 ;  /* 0x0000001100007c02 */ /* 0x002fee0008000f00 */
.L_x_130:
[----:B-1----:R1:W3:Y:S02]  /*7080*/  SYNCS.PHASECHK.TRANS64.TRYWAIT P2, [R0+URZ+0x58], R7 ;  /* 0x00005807000075a7 */ /* 0x0022e400080411ff */
[----:B---3--:R-:W-:Y:S05]  /*7090*/  @!P2 NANOSLEEP.SYNCS 0x989680 ;  /* 0x009896800000a95d */ /* 0x008fea0003900000 */
[----:B------:R-:W3:Y:S02]  /*70a0*/  @!P2 SYNCS.PHASECHK.TRANS64 P2, [R0+URZ+0x58], R7 ;  /* 0x000058070000a5a7 */ /* 0x000ee400080410ff */
[----:B---3--:R-:W-:Y:S05]  /*70b0*/  @!P2 BRA `(.L_x_130) ;  /* 0xfffffffc00f0a947 */ /* 0x008fea000383ffff */
[----:B------:R-:W-:Y:S05]  /*70c0*/  BRA `(.L_x_77) ;  /* 0xffffffd400947947 */ /* 0x000fea000383ffff */
.L_x_81:
[----:B-1----:R-:W-:Y:S07]  /*70d0*/  MOV R0, UR17 ;  /* 0x0000001100007c02 */ /* 0x002fee0008000f00 */
.L_x_131:
[----:B-1----:R1:W3:Y:S02]  /*70e0*/  SYNCS.PHASECHK.TRANS64.TRYWAIT P0, [R0+URZ+0x48], R6 ;  /* 0x00004806000075a7 */ /* 0x0022e400080011ff */
[----:B---3--:R-:W-:Y:S05]  /*70f0*/  @!P0 NANOSLEEP.SYNCS 0x989680 ;  /* 0x009896800000895d */ /* 0x008fea0003900000 */
[----:B------:R-:W3:Y:S02]  /*7100*/  @!P0 SYNCS.PHASECHK.TRANS64 P0, [R0+URZ+0x48], R6 ;  /* 0x00004806000085a7 */ /* 0x000ee400080010ff */
[----:B---3--:R-:W-:Y:S05]  /*7110*/  @!P0 BRA `(.L_x_131) ;  /* 0xfffffffc00f08947 */ /* 0x008fea000383ffff */
[----:B------:R-:W-:Y:S05]  /*7120*/  BRA `(.L_x_132) ;  /* 0xffffffd400e47947 */ /* 0x000fea000383ffff */
.L_x_84:
[----:B---3--:R3:W1:Y:S02]  /*7130*/  SYNCS.PHASECHK.TRANS64.TRYWAIT P0, [R3+URZ+0x60], R0 ;  /* 0x00006000030075a7 */ /* 0x00866400080011ff */
[----:B-1----:R-:W-:Y:S05]  /*7140*/  @!P0 NANOSLEEP.SYNCS 0x989680 ;  /* 0x009896800000895d */ /* 0x002fea0003900000 */
[----:B------:R-:W1:Y:S02]  /*7150*/  @!P0 SYNCS.PHASECHK.TRANS64 P0, [R3+URZ+0x60], R0 ;  /* 0x00006000030085a7 */ /* 0x000e6400080010ff */
[----:B-1----:R-:W-:Y:S05]  /*7160*/  @!P0 BRA `(.L_x_84) ;  /* 0xfffffffc00f08947 */ /* 0x002fea000383ffff */
[----:B------:R-:W-:Y:S05]  /*7170*/  BRA `(.L_x_133) ;  /* 0xffffffdc002c7947 */ /* 0x000fea000383ffff */
.L_x_95:
[----:B-1----:R-:W-:Y:S04]  /*7180*/  MOV R0, UR44 ;  /* 0x0000002c00007c02 */ /* 0x002fe80008000f00 */
[----:B------:R1:W2:Y:S03]  /*7190*/  SYNCS.PHASECHK.TRANS64.TRYWAIT P1, [R0+URZ+0x40], R4 ;  /* 0x00004004000075a7 */ /* 0x0002a600080211ff */
[----:B--2---:R-:W-:Y:S05]  /*71a0*/  @!P1 NANOSLEEP.SYNCS 0x989680 ;  /* 0x009896800000995d */ /* 0x004fea0003900000 */
[----:B------:R-:W2:Y:S02]  /*71b0*/  @!P1 SYNCS.PHASECHK.TRANS64 P1, [R0+URZ+0x40], R4 ;  /* 0x00004004000095a7 */ /* 0x000ea400080210ff */
[----:B--2---:R-:W-:Y:S05]  /*71c0*/  @!P1 BRA `(.L_x_95) ;  /* 0xfffffffc00ec9947 */ /* 0x004fea000383ffff */
[----:B------:R-:W-:Y:S05]  /*71d0*/  BRA `(.L_x_94) ;  /* 0xffffffe8007c7947 */ /* 0x000fea000383ffff */
.L_x_97:
[----:B------:R1:W1:Y:S02]  /*71e0*/  SYNCS.PHASECHK.TRANS64.TRYWAIT P1, [R16+URZ+0x80], R3 ;  /* 0x00008003100075a7 */ /* 0x00026400080211ff */
[----:B-1----:R-:W-:Y:S05]  /*71f0*/  @!P1 NANOSLEEP.SYNCS 0x989680 ;  /* 0x009896800000995d */ /* 0x002fea0003900000 */
[----:B------:R-:W1:Y:S02]  /*7200*/  @!P1 SYNCS.PHASECHK.TRANS64 P1, [R16+URZ+0x80], R3 ;  /* 0x00008003100095a7 */ /* 0x000e6400080210ff */
[----:B-1----:R-:W-:Y:S05]  /*7210*/  @!P1 BRA `(.L_x_97) ;  /* 0xfffffffc00f09947 */ /* 0x002fea000383ffff */
[----:B------:R-:W-:Y:S05]  /*7220*/  BRA `(.L_x_96) ;  /* 0xffffffe800b87947 */ /* 0x000fea000383ffff */
        .weak           $__internal_0_$__cuda_sm10x_tcgen05_guardrail_trap_col_being_dealloced_not_returned_by_alloc
        .type           $__internal_0_$__cuda_sm10x_tcgen05_guardrail_trap_col_being_dealloced_not_returned_by_alloc,@function
        .size           $__internal_0_$__cuda_sm10x_tcgen05_guardrail_trap_col_being_dealloced_not_returned_by_alloc,($__internal_1_$__cuda_sm10x_tcgen05_guardrail_trap_phase_invalid_during_alloc - $__internal_0_$__cuda_sm10x_tcgen05_guardrail_trap_col_being_dealloced_not_returned_by_alloc)
$__internal_0_$__cuda_sm10x_tcgen05_guardrail_trap_col_being_dealloced_not_returned_by_alloc:
[----:B------:R-:W-:Y:S05]  /*7230*/  BPT.TRAP 0x1 ;  /* 0x000000040000795c */ /* 0x000fea0000300000 */
[----:B------:R-:W-:-:S04]  /*7240*/  HFMA2 R3, -RZ, RZ, 0, 0 ;  /* 0x00000000ff037431 */ /* 0x000fc800000001ff */
[----:B------:R-:W-:Y:S05]  /*7250*/  RET.REL.NODEC R2 `(_ZN7cutlass13device_kernelINS_4gemm6kernel13GemmUniversalIN4cute5tupleIJiiiiEEENS1_10collective13CollectiveMmaINS1_35MainloopSm100TmaUmmaWarpSpecializedILi4ELi2ELi4ENS5_IJNS4_1CILi2EEESB_NSA_ILi1EEEEEEEENS5_IJNSA_ILi64EEESF_NSA_ILi128EEEEEEaNS5_IJlSC_lEEEaSI_NS4_8TiledMMAINS4_8MMA_AtomIJNS4_15SM100_MMA_S8_SSIaaiLi64ELi64ELNS4_4UMMA5MajorE0ELSN_0ELNSM_8SaturateE0EEEEEENS4_6LayoutINS5_IJSC_SC_SC_EEENS5_IJNSA_ILi0EEEST_ST_EEEEENS5_IJNS4_10UnderscoreESW_SW_EEEEENS4_23SM90_TMA_LOAD_MULTICASTENS4_14ComposedLayoutINS4_7SwizzleILi3ELi4ELi3EEENS4_18smem_ptr_flag_bitsILi8EEENSR_INS5_IJNSA_ILi8EEESG_EEENS5_IJSG_SC_EEEEEEEvNS4_8identityESZ_S19_vS1A_EENS_8epilogue10collective18CollectiveEpilogueINS1C_23Sm100TmaWarpSpecializedILi1ELi1ELi32ELb0ELb0EEEJSH_NS5_IJNSR_ISF_SC_EES1H_EEEaSI_aSI_NS1C_6fusion15FusionCallbacksIS1G_NS1J_17LinearCombinationIaiaiLNS_15FloatRoundStyleE2EEESH_S1I_JEEENS4_5SM1004TMEM4LOAD26SM100_TMEM_LOAD_16dp32b32xENS4_13SM90_TMA_LOADENS10_INS11_ILi2ELi4ELi3EEES14_NSR_INS5_IJS15_SF_EEENS5_IJSF_SC_EEEEEEENS4_39AutoVectorizingCopyWithAssumedAlignmentILi128EEENS4_14SM90_TMA_STOREES1Y_S20_S20_EEEvvEEEEvNT_6ParamsE) ;  /* 0xffffff8c02687950 */ /* 0x000fea0003c3ffff */
        .weak           $__internal_1_$__cuda_sm10x_tcgen05_guardrail_trap_phase_invalid_during_alloc
        .type           $__internal_1_$__cuda_sm10x_tcgen05_guardrail_trap_phase_invalid_during_alloc,@function
        .size           $__internal_1_$__cuda_sm10x_tcgen05_guardrail_trap_phase_invalid_during_alloc,($__internal_2_$__cuda_sm10x_tcgen05_guardrail_trap_unallocated_columns_being_dealloced - $__internal_1_$__cuda_sm10x_tcgen05_guardrail_trap_phase_invalid_during_alloc)
$__internal_1_$__cuda_sm10x_tcgen05_guardrail_trap_phase_invalid_during_alloc:
[----:B------:R-:W-:Y:S05]  /*7260*/  BPT.TRAP 0x1 ;  /* 0x000000040000795c */ /* 0x000fea0000300000 */
[----:B------:R-:W-:-:S04]  /*7270*/  MOV R5, 0x0 ;  /* 0x0000000000057802 */ /* 0x000fc80000000f00 */
[----:B------:R-:W-:Y:S05]  /*7280*/  RET.REL.NODEC R4 `(_ZN7cutlass13device_kernelINS_4gemm6kernel13GemmUniversalIN4cute5tupleIJiiiiEEENS1_10collective13CollectiveMmaINS1_35MainloopSm100TmaUmmaWarpSpecializedILi4ELi2ELi4ENS5_IJNS4_1CILi2EEESB_NSA_ILi1EEEEEEEENS5_IJNSA_ILi64EEESF_NSA_ILi128EEEEEEaNS5_IJlSC_lEEEaSI_NS4_8TiledMMAINS4_8MMA_AtomIJNS4_15SM100_MMA_S8_SSIaaiLi64ELi64ELNS4_4UMMA5MajorE0ELSN_0ELNSM_8SaturateE0EEEEEENS4_6LayoutINS5_IJSC_SC_SC_EEENS5_IJNSA_ILi0EEEST_ST_EEEEENS5_IJNS4_10UnderscoreESW_SW_EEEEENS4_23SM90_TMA_LOAD_MULTICASTENS4_14ComposedLayoutINS4_7SwizzleILi3ELi4ELi3EEENS4_18smem_ptr_flag_bitsILi8EEENSR_INS5_IJNSA_ILi8EEESG_EEENS5_IJSG_SC_EEEEEEEvNS4_8identityESZ_S19_vS1A_EENS_8epilogue10collective18CollectiveEpilogueINS1C_23Sm100TmaWarpSpecializedILi1ELi1ELi32ELb0ELb0EEEJSH_NS5_IJNSR_ISF_SC_EES1H_EEEaSI_aSI_NS1C_6fusion15FusionCallbacksIS1G_NS1J_17LinearCombinationIaiaiLNS_15FloatRoundStyleE2EEESH_S1I_JEEENS4_5SM1004TMEM4LOAD26SM100_TMEM_LOAD_16dp32b32xENS4_13SM90_TMA_LOADENS10_INS11_ILi2ELi4ELi3EEES14_NSR_INS5_IJS15_SF_EEENS5_IJSF_SC_EEEEEEENS4_39AutoVectorizingCopyWithAssumedAlignmentILi128EEENS4_14SM90_TMA_STOREES1Y_S20_S20_EEEvvEEEEvNT_6ParamsE) ;  /* 0xffffff8c045c7950 */ /* 0x000fea0003c3ffff */
        .weak           $__internal_2_$__cuda_sm10x_tcgen05_guardrail_trap_unallocated_columns_being_dealloced
        .type           $__internal_2_$__cuda_sm10x_tcgen05_guardrail_trap_unallocated_columns_being_dealloced,@function
        .size           $__internal_2_$__cuda_sm10x_tcgen05_guardrail_trap_unallocated_columns_being_dealloced,(.L_x_135 - $__internal_2_$__cuda_sm10x_tcgen05_guardrail_trap_unallocated_columns_being_dealloced)
$__internal_2_$__cuda_sm10x_tcgen05_guardrail_trap_unallocated_columns_being_dealloced:
[----:B------:R-:W-:Y:S05]  /*7290*/  BPT.TRAP 0x1 ;  /* 0x000000040000795c */ /* 0x000fea0000300000 */
[----:B------:R-:W-:-:S04]  /*72a0*/  HFMA2 R3, -RZ, RZ, 0, 0 ;  /* 0x00000000ff037431 */ /* 0x000fc800000001ff */
[----:B------:R-:W-:Y:S05]  /*72b0*/  RET.REL.NODEC R2 `(_ZN7cutlass13device_kernelINS_4gemm6kernel13GemmUniversalIN4cute5tupleIJiiiiEEENS1_10collective13CollectiveMmaINS1_35MainloopSm100TmaUmmaWarpSpecializedILi4ELi2ELi4ENS5_IJNS4_1CILi2EEESB_NSA_ILi1EEEEEEEENS5_IJNSA_ILi64EEESF_NSA_ILi128EEEEEEaNS5_IJlSC_lEEEaSI_NS4_8TiledMMAINS4_8MMA_AtomIJNS4_15SM100_MMA_S8_SSIaaiLi64ELi64ELNS4_4UMMA5MajorE0ELSN_0ELNSM_8SaturateE0EEEEEENS4_6LayoutINS5_IJSC_SC_SC_EEENS5_IJNSA_ILi0EEEST_ST_EEEEENS5_IJNS4_10UnderscoreESW_SW_EEEEENS4_23SM90_TMA_LOAD_MULTICASTENS4_14ComposedLayoutINS4_7SwizzleILi3ELi4ELi3EEENS4_18smem_ptr_flag_bitsILi8EEENSR_INS5_IJNSA_ILi8EEESG_EEENS5_IJSG_SC_EEEEEEEvNS4_8identityESZ_S19_vS1A_EENS_8epilogue10collective18CollectiveEpilogueINS1C_23Sm100TmaWarpSpecializedILi1ELi1ELi32ELb0ELb0EEEJSH_NS5_IJNSR_ISF_SC_EES1H_EEEaSI_aSI_NS1C_6fusion15FusionCallbacksIS1G_NS1J_17LinearCombinationIaiaiLNS_15FloatRoundStyleE2EEESH_S1I_JEEENS4_5SM1004TMEM4LOAD26SM100_TMEM_LOAD_16dp32b32xENS4_13SM90_TMA_LOADENS10_INS11_ILi2ELi4ELi3EEES14_NSR_INS5_IJS15_SF_EEENS5_IJSF_SC_EEEEEEENS4_39AutoVectorizingCopyWithAssumedAlignmentILi128EEENS4_14SM90_TMA_STOREES1Y_S20_S20_EEEvvEEEEvNT_6ParamsE) ;  /* 0xffffff8c02507950 */ /* 0x000fea0003c3ffff */
.L_x_134:
[----:B------:R-:W-:-:S00]  /*72c0*/  BRA `(.L_x_134) ;  /* 0xfffffffc00fc7947 */ /* 0x000fc0000383ffff */
[----:B------:R-:W-:-:S00]  /*72d0*/  NOP ;  /* 0x0000000000007918 */ /* 0x000fc00000000000 */
        /* <DEDUP_REMOVED lines=10> */
.L_x_135:


//--------------------- .nv.global.init           --------------------------
	.section	.nv.global.init,"aw",@progbits
.nv.global.init:
	.type		$str$27,@object
	.size		$str$27,($str$28 - $str$27)
$str$27:
        /*0000*/ 	.byte	0x28, 0x61, 0x64, 0x64, 0x72, 0x65, 0x73, 0x73, 0x20, 0x26, 0x20, 0x6d, 0x61, 0x73, 0x6b, 0x29
        /*0010*/ 	.byte	0x20, 0x3d, 0x3d, 0x20, 0x30, 0x00
	.type		$str$28,@object
	.size		$str$28,($str$26 - $str$28)
$str$28:
        /*0016*/ 	.byte	0x2f, 0x74, 0x6d, 0x70, 0x2f, 0x63, 0x75, 0x74, 0x6c, 0x61, 0x73, 0x73, 0x5f, 0x73, 0x77, 0x65
        /*0026*/ 	.byte	0x65, 0x70, 0x5f, 0x73, 0x72, 0x63, 0x2f, 0x69, 0x6e, 0x63, 0x6c, 0x75, 0x64, 0x65, 0x2f, 0x63
        /*0036*/ 	.byte	0x75, 0x74, 0x65, 0x2f, 0x70, 0x6f, 0x69, 0x6e, 0x74, 0x65, 0x72, 0x5f, 0x66, 0x6c, 0x61, 0x67
        /*0046*/ 	.byte	0x67, 0x65, 0x64, 0x2e, 0x68, 0x70, 0x70, 0x00
	.type		$str$26,@object
	.size		$str$26,($str$25 - $str$26)
$str$26:
        /*004e*/ 	.byte	0x2f, 0x74, 0x6d, 0x70, 0x2f, 0x63, 0x75, 0x74, 0x6c, 0x61, 0x73, 0x73, 0x5f, 0x73, 0x77, 0x65
        /*005e*/ 	.byte	0x65, 0x70, 0x5f, 0x73, 0x72, 0x63, 0x2f, 0x69, 0x6e, 0x63, 0x6c, 0x75, 0x64, 0x65, 0x2f, 0x63
        /*006e*/ 	.byte	0x75, 0x74, 0x65, 0x2f, 0x61, 0x74, 0x6f, 0x6d, 0x2f, 0x63, 0x6f, 0x70, 0x79, 0x5f, 0x74, 0x72
        /*007e*/ 	.byte	0x61, 0x69, 0x74, 0x73, 0x5f, 0x73, 0x6d, 0x31, 0x30, 0x30, 0x2e, 0x68, 0x70, 0x70, 0x00
	.type		$str$25,@object
	.size		$str$25,(__unnamed_1 - $str$25)
$str$25:
        /*008d*/ 	.byte	0x28, 0x28, 0x75, 0x69, 0x6e, 0x74, 0x33, 0x32, 0x5f, 0x74, 0x28, 0x74, 0x68, 0x72, 0x65, 0x61
        /*009d*/ 	.byte	0x64, 0x49, 0x64, 0x78, 0x2e, 0x78, 0x29, 0x20, 0x2f, 0x20, 0x33, 0x32, 0x29, 0x20, 0x25, 0x20
        /*00ad*/ 	.byte	0x34, 0x29, 0x20, 0x3d, 0x3d, 0x20, 0x28, 0x28, 0x28, 0x74, 0x6d, 0x65, 0x6d, 0x5f, 0x61, 0x64
        /*00bd*/ 	.byte	0x64, 0x72, 0x20, 0x3e, 0x3e, 0x20, 0x31, 0x36, 0x29, 0x20, 0x2f, 0x20, 0x33, 0x32, 0x29, 0x20
        /*00cd*/ 	.byte	0x25, 0x20, 0x34, 0x29, 0x00
	.type		__unnamed_1,@object
	.size		__unnamed_1,(__unnamed_2 - __unnamed_1)
__unnamed_1:
        /*00d2*/ 	.byte	0x61, 0x75, 0x74, 0x6f, 0x20, 0x63, 0x75, 0x74, 0x65, 0x3a, 0x3a, 0x61, 0x73, 0x5f, 0x70, 0x6f
        /* <DEDUP_REMOVED lines=24> */
        /*0262*/ 	.byte	0x00
	.type		__unnamed_2,@object
	.size		__unnamed_2,(.L_2 - __unnamed_2)
__unnamed_2:
        /* <DEDUP_REMOVED lines=41> */
.L_2:


//--------------------- .nv.shared._ZN7cutlass13device_kernelINS_4gemm6kernel13GemmUniversalIN4cute5tupleIJiiiiEEENS1_10collective13CollectiveMmaINS1_35MainloopSm100TmaUmmaWarpSpecializedILi4ELi2ELi4ENS5_IJNS4_1CILi2EEESB_NSA_ILi1EEEEEEEENS5_IJNSA_ILi64EEESF_NSA_ILi128EEEEEEaNS5_IJlSC_lEEEaSI_NS4_8TiledMMAINS4_8MMA_AtomIJNS4_15SM100_MMA_S8_SSIaaiLi64ELi64ELNS4_4UMMA5MajorE0ELSN_0ELNSM_8SaturateE0EEEEEENS4_6LayoutINS5_IJSC_SC_SC_EEENS5_IJNSA_ILi0EEEST_ST_EEEEENS5_IJNS4_10UnderscoreESW_SW_EEEEENS4_23SM90_TMA_LOAD_MULTICASTENS4_14ComposedLayoutINS4_7SwizzleILi3ELi4ELi3EEENS4_18smem_ptr_flag_bitsILi8EEENSR_INS5_IJNSA_ILi8EEESG_EEENS5_IJSG_SC_EEEEEEEvNS4_8identityESZ_S19_vS1A_EENS_8epilogue10collective18CollectiveEpilogueINS1C_23Sm100TmaWarpSpecializedILi1ELi1ELi32ELb0ELb0EEEJSH_NS5_IJNSR_ISF_SC_EES1H_EEEaSI_aSI_NS1C_6fusion15FusionCallbacksIS1G_NS1J_17LinearCombinationIaiaiLNS_15FloatRoundStyleE2EEESH_S1I_JEEENS4_5SM1004TMEM4LOAD26SM100_TMEM_LOAD_16dp32b32xENS4_13SM90_TMA_LOADENS10_INS11_ILi2ELi4ELi3EEES14_NSR_INS5_IJS15_SF_EEENS5_IJSF_SC_EEEEEEENS4_39AutoVectorizingCopyWithAssumedAlignmentILi128EEENS4_14SM90_TMA_STOREES1Y_S20_S20_EEEvvEEEEvNT_6ParamsE --------------------------
	.section	.nv.shared._ZN7cutlass13device_kernelINS_4gemm6kernel13GemmUniversalIN4cute5tupleIJiiiiEEENS1_10collective13CollectiveMmaINS1_35MainloopSm100TmaUmmaWarpSpecializedILi4ELi2ELi4ENS5_IJNS4_1CILi2EEESB_NSA_ILi1EEEEEEEENS5_IJNSA_ILi64EEESF_NSA_ILi128EEEEEEaNS5_IJlSC_lEEEaSI_NS4_8TiledMMAINS4_8MMA_AtomIJNS4_15SM100_MMA_S8_SSIaaiLi64ELi64ELNS4_4UMMA5MajorE0ELSN_0ELNSM_8SaturateE0EEEEEENS4_6LayoutINS5_IJSC_SC_SC_EEENS5_IJNSA_ILi0EEEST_ST_EEEEENS5_IJNS4_10UnderscoreESW_SW_EEEEENS4_23SM90_TMA_LOAD_MULTICASTENS4_14ComposedLayoutINS4_7SwizzleILi3ELi4ELi3EEENS4_18smem_ptr_flag_bitsILi8EEENSR_INS5_IJNSA_ILi8EEESG_EEENS5_IJSG_SC_EEEEEEEvNS4_8identityESZ_S19_vS1A_EENS_8epilogue10collective18CollectiveEpilogueINS1C_23Sm100TmaWarpSpecializedILi1ELi1ELi32ELb0ELb0EEEJSH_NS5_IJNSR_ISF_SC_EES1H_EEEaSI_aSI_NS1C_6fusion15FusionCallbacksIS1G_NS1J_17LinearCombinationIaiaiLNS_15FloatRoundStyleE2EEESH_S1I_JEEENS4_5SM1004TMEM4LOAD26SM100_TMEM_LOAD_16dp32b32xENS4_13SM90_TMA_LOADENS10_INS11_ILi2ELi4ELi3EEES14_NSR_INS5_IJS15_SF_EEENS5_IJSF_SC_EEEEEEENS4_39AutoVectorizingCopyWithAssumedAlignmentILi128EEENS4_14SM90_TMA_STOREES1Y_S20_S20_EEEvvEEEEvNT_6ParamsE,"aw",@nobits
	.sectionflags	@""
	.align	16
	.zero		1024


//--------------------- .nv.shared.reserved.0     --------------------------
	.section	.nv.shared.reserved.0,"aw",@nobits
	.weak		__nv_reservedSMEM_offset_0_alias
	.size		__nv_reservedSMEM_offset_0_alias, 0, 64
	.other		__nv_reservedSMEM_offset_0_alias,@"STO_CUDA_RESERVED_SHARED STV_DEFAULT"
__nv_reservedSMEM_offset_0_alias:
	.zero		0
.nv.shared.reserved.0:
	.zero		64
	.weak		__nv_reservedSMEM_tcgen05_partition
	.type		__nv_reservedSMEM_tcgen05_partition,@object
	.size		__nv_reservedSMEM_tcgen05_partition,(.L_0 - __nv_reservedSMEM_tcgen05_partition)
__nv_reservedSMEM_tcgen05_partition:
	.zero		32
.L_0:


//--------------------- .nv.global                --------------------------
	.section	.nv.global,"aw",@nobits
.nv.global:
	.type		_ZN40_INTERNAL_0e743633_4_k_cu_cc8c1227_102854cute1_E,@object
	.size		_ZN40_INTERNAL_0e743633_4_k_cu_cc8c1227_102854cute1_E,(_ZN40_INTERNAL_0e743633_4_k_cu_cc8c1227_102854cuda3std3__45__cpo6cbeginE - _ZN40_INTERNAL_0e743633_4_k_cu_cc8c1227_102854cute1_E)
_ZN40_INTERNAL_0e743633_4_k_cu_cc8c1227_102854cute1_E:
	.zero		1
	.type		_ZN40_INTERNAL_0e743633_4_k_cu_cc8c1227_102854cuda3std3__45__cpo6cbeginE,@object
	.size		_ZN40_INTERNAL_0e743633_4_k_cu_cc8c1227_102854cuda3std3__45__cpo6cbeginE,(_ZN40_INTERNAL_0e743633_4_k_cu_cc8c1227_102854cuda3std3__48in_placeE - _ZN40_INTERNAL_0e743633_4_k_cu_cc8c1227_102854cuda3std3__45__cpo6cbeginE)
_ZN40_INTERNAL_0e743633_4_k_cu_cc8c1227_102854cuda3std3__45__cpo6cbeginE:
	.zero		1
	.type		_ZN40_INTERNAL_0e743633_4_k_cu_cc8c1227_102854cuda3std3__48in_placeE,@object
	.size		_ZN40_INTERNAL_0e743633_4_k_cu_cc8c1227_102854cuda3std3__48in_placeE,(_ZN40_INTERNAL_0e743633_4_k_cu_cc8c1227_102854cuda3std6ranges3__45__cpo9iter_moveE - _ZN40_INTERNAL_0e743633_4_k_cu_cc8c1227_102854cuda3std3__48in_placeE)
_ZN40_INTERNAL_0e743633_4_k_cu_cc8c1227_102854cuda3std3__48in_placeE:
	.zero		1
	.type		_ZN40_INTERNAL_0e743633_4_k_cu_cc8c1227_102854cuda3std6ranges3__45__cpo9iter_moveE,@object
	.size		_ZN40_INTERNAL_0e743633_4_k_cu_cc8c1227_102854cuda3std6ranges3__45__cpo9iter_moveE,(_ZN40_INTERNAL_0e743633_4_k_cu_cc8c1227_102854cuda3std3__45__cpo5beginE - _ZN40_INTERNAL_0e743633_4_k_cu_cc8c1227_102854cuda3std6ranges3__45__cpo9iter_moveE)
_ZN40_INTERNAL_0e743633_4_k_cu_cc8c1227_102854cuda3std6ranges3__45__cpo9iter_moveE:
	.zero		1
	.type		_ZN40_INTERNAL_0e743633_4_k_cu_cc8c1227_102854cuda3std3__45__cpo5beginE,@object
	.size		_ZN40_INTERNAL_0e743633_4_k_cu_cc8c1227_102854cuda3std3__45__cpo5beginE,(_ZN40_INTERNAL_0e743633_4_k_cu_cc8c1227_102854cuda3std3__442_GLOBAL__N__0e743633_4_k_cu_cc8c1227_102856ignoreE - _ZN40_INTERNAL_0e743633_4_k_cu_cc8c1227_102854cuda3std3__45__cpo5beginE)
_ZN40_INTERNAL_0e743633_4_k_cu_cc8c1227_102854cuda3std3__45__cpo5beginE:
	.zero		1
	.type		_ZN40_INTERNAL_0e743633_4_k_cu_cc8c1227_102854cuda3std3__442_GLOBAL__N__0e743633_4_k_cu_cc8c1227_102856ignoreE,@object
	.size		_ZN40_INTERNAL_0e743633_4_k_cu_cc8c1227_102854cuda3std3__442_GLOBAL__N__0e743633_4_k_cu_cc8c1227_102856ignoreE,(_ZN40_INTERNAL_0e743633_4_k_cu_cc8c1227_102854cute7productE - _ZN40_INTERNAL_0e743633_4_k_cu_cc8c1227_102854cuda3std3__442_GLOBAL__N__0e743633_4_k_cu_cc8c1227_102856ignoreE)
_ZN40_INTERNAL_0e743633_4_k_cu_cc8c1227_102854cuda3std3__442_GLOBAL__N__0e743633_4_k_cu_cc8c1227_102856ignoreE:
	.zero		1
	.type		_ZN40_INTERNAL_0e743633_4_k_cu_cc8c1227_102854cute7productE,@object
	.size		_ZN40_INTERNAL_0e743633_4_k_cu_cc8c1227_102854cute7productE,(_ZN40_INTERNAL_0e743633_4_k_cu_cc8c1227_102854cuda3std3__45__cpo3endE - _ZN40_INTERNAL_0e743633_4_k_cu_cc8c1227_102854cute7productE)
_ZN40_INTERNAL_0e743633_4_k_cu_cc8c1227_102854cute7productE:
	.zero		1
	.type		_ZN40_INTERNAL_0e743633_4_k_cu_cc8c1227_102854cuda3std3__45__cpo3endE,@object
	.size		_ZN40_INTERNAL_0e743633_4_k_cu_cc8c1227_102854cuda3std3__45__cpo3endE,(_ZN40_INTERNAL_0e743633_4_k_cu_cc8c1227_102854cuda3std3__419piecewise_constructE - _ZN40_INTERNAL_0e743633_4_k_cu_cc8c1227_102854cuda3std3__45__cpo3endE)
_ZN40_INTERNAL_0e743633_4_k_cu_cc8c1227_102854cuda3std3__45__cpo3endE:
	.zero		1
	.type		_ZN40_INTERNAL_0e743633_4_k_cu_cc8c1227_102854cuda3std3__419piecewise_constructE,@object
	.size		_ZN40_INTERNAL_0e743633_4_k_cu_cc8c1227_102854cuda3std3__419piecewise_constructE,(_ZN40_INTERNAL_0e743633_4_k_cu_cc8c1227_102854cuda3std3__45__cpo4cendE - _ZN40_INTERNAL_0e743633_4_k_cu_cc8c1227_102854cuda3std3__419piecewise_constructE)
_ZN40_INTERNAL_0e743633_4_k_cu_cc8c1227_102854cuda3std3__419piecewise_constructE:
	.zero		1
	.type		_ZN40_INTERNAL_0e743633_4_k_cu_cc8c1227_102854cuda3std3__45__cpo4cendE,@object
	.size		_ZN40_INTERNAL_0e743633_4_k_cu_cc8c1227_102854cuda3std3__45__cpo4cendE,(_ZN40_INTERNAL_0e743633_4_k_cu_cc8c1227_102854cuda3std6ranges3__45__cpo4swapE - _ZN40_INTERNAL_0e743633_4_k_cu_cc8c1227_102854cuda3std3__45__cpo4cendE)
_ZN40_INTERNAL_0e743633_4_k_cu_cc8c1227_102854cuda3std3__45__cpo4cendE:
	.zero		1
	.type		_ZN40_INTERNAL_0e743633_4_k_cu_cc8c1227_102854cuda3std6ranges3__45__cpo4swapE,@object
	.size		_ZN40_INTERNAL_0e743633_4_k_cu_cc8c1227_102854cuda3std6ranges3__45__cpo4swapE,(.L_10 - _ZN40_INTERNAL_0e743633_4_k_cu_cc8c1227_102854cuda3std6ranges3__45__cpo4swapE)
_ZN40_INTERNAL_0e743633_4_k_cu_cc8c1227_102854cuda3std6ranges3__45__cpo4swapE:
	.zero		1
.L_10:


//--------------------- .nv.constant0._ZN7cutlass13device_kernelINS_4gemm6kernel13GemmUniversalIN4cute5tupleIJiiiiEEENS1_10collective13CollectiveMmaINS1_35MainloopSm100TmaUmmaWarpSpecializedILi4ELi2ELi4ENS5_IJNS4_1CILi2EEESB_NSA_ILi1EEEEEEEENS5_IJNSA_ILi64EEESF_NSA_ILi128EEEEEEaNS5_IJlSC_lEEEaSI_NS4_8TiledMMAINS4_8MMA_AtomIJNS4_15SM100_MMA_S8_SSIaaiLi64ELi64ELNS4_4UMMA5MajorE0ELSN_0ELNSM_8SaturateE0EEEEEENS4_6LayoutINS5_IJSC_SC_SC_EEENS5_IJNSA_ILi0EEEST_ST_EEEEENS5_IJNS4_10UnderscoreESW_SW_EEEEENS4_23SM90_TMA_LOAD_MULTICASTENS4_14ComposedLayoutINS4_7SwizzleILi3ELi4ELi3EEENS4_18smem_ptr_flag_bitsILi8EEENSR_INS5_IJNSA_ILi8EEESG_EEENS5_IJSG_SC_EEEEEEEvNS4_8identityESZ_S19_vS1A_EENS_8epilogue10collective18CollectiveEpilogueINS1C_23Sm100TmaWarpSpecializedILi1ELi1ELi32ELb0ELb0EEEJSH_NS5_IJNSR_ISF_SC_EES1H_EEEaSI_aSI_NS1C_6fusion15FusionCallbacksIS1G_NS1J_17LinearCombinationIaiaiLNS_15FloatRoundStyleE2EEESH_S1I_JEEENS4_5SM1004TMEM4LOAD26SM100_TMEM_LOAD_16dp32b32xENS4_13SM90_TMA_LOADENS10_INS11_ILi2ELi4ELi3EEES14_NSR_INS5_IJS15_SF_EEENS5_IJSF_SC_EEEEEEENS4_39AutoVectorizingCopyWithAssumedAlignmentILi128EEENS4_14SM90_TMA_STOREES1Y_S20_S20_EEEvvEEEEvNT_6ParamsE --------------------------
	.section	.nv.constant0._ZN7cutlass13device_kernelINS_4gemm6kernel13GemmUniversalIN4cute5tupleIJiiiiEEENS1_10collective13CollectiveMmaINS1_35MainloopSm100TmaUmmaWarpSpecializedILi4ELi2ELi4ENS5_IJNS4_1CILi2EEESB_NSA_ILi1EEEEEEEENS5_IJNSA_ILi64EEESF_NSA_ILi128EEEEEEaNS5_IJlSC_lEEEaSI_NS4_8TiledMMAINS4_8MMA_AtomIJNS4_15SM100_MMA_S8_SSIaaiLi64ELi64ELNS4_4UMMA5MajorE0ELSN_0ELNSM_8SaturateE0EEEEEENS4_6LayoutINS5_IJSC_SC_SC_EEENS5_IJNSA_ILi0EEEST_ST_EEEEENS5_IJNS4_10UnderscoreESW_SW_EEEEENS4_23SM90_TMA_LOAD_MULTICASTENS4_14ComposedLayoutINS4_7SwizzleILi3ELi4ELi3EEENS4_18smem_ptr_flag_bitsILi8EEENSR_INS5_IJNSA_ILi8EEESG_EEENS5_IJSG_SC_EEEEEEEvNS4_8identityESZ_S19_vS1A_EENS_8epilogue10collective18CollectiveEpilogueINS1C_23Sm100TmaWarpSpecializedILi1ELi1ELi32ELb0ELb0EEEJSH_NS5_IJNSR_ISF_SC_EES1H_EEEaSI_aSI_NS1C_6fusion15FusionCallbacksIS1G_NS1J_17LinearCombinationIaiaiLNS_15FloatRoundStyleE2EEESH_S1I_JEEENS4_5SM1004TMEM4LOAD26SM100_TMEM_LOAD_16dp32b32xENS4_13SM90_TMA_LOADENS10_INS11_ILi2ELi4ELi3EEES14_NSR_INS5_IJS15_SF_EEENS5_IJSF_SC_EEEEEEENS4_39AutoVectorizingCopyWithAssumedAlignmentILi128EEENS4_14SM90_TMA_STOREES1Y_S20_S20_EEEvvEEEEvNT_6ParamsE,"a",@progbits
	.sectionflags	@""
	.align	4
.nv.constant0._ZN7cutlass13device_kernelINS_4gemm6kernel13GemmUniversalIN4cute5tupleIJiiiiEEENS1_10collective13CollectiveMmaINS1_35MainloopSm100TmaUmmaWarpSpecializedILi4ELi2ELi4ENS5_IJNS4_1CILi2EEESB_NSA_ILi1EEEEEEEENS5_IJNSA_ILi64EEESF_NSA_ILi128EEEEEEaNS5_IJlSC_lEEEaSI_NS4_8TiledMMAINS4_8MMA_AtomIJNS4_15SM100_MMA_S8_SSIaaiLi64ELi64ELNS4_4UMMA5MajorE0ELSN_0ELNSM_8SaturateE0EEEEEENS4_6LayoutINS5_IJSC_SC_SC_EEENS5_IJNSA_ILi0EEEST_ST_EEEEENS5_IJNS4_10UnderscoreESW_SW_EEEEENS4_23SM90_TMA_LOAD_MULTICASTENS4_14ComposedLayoutINS4_7SwizzleILi3ELi4ELi3EEENS4_18smem_ptr_flag_bitsILi8EEENSR_INS5_IJNSA_ILi8EEESG_EEENS5_IJSG_SC_EEEEEEEvNS4_8identityESZ_S19_vS1A_EENS_8epilogue10collective18CollectiveEpilogueINS1C_23Sm100TmaWarpSpecializedILi1ELi1ELi32ELb0ELb0EEEJSH_NS5_IJNSR_ISF_SC_EES1H_EEEaSI_aSI_NS1C_6fusion15FusionCallbacksIS1G_NS1J_17LinearCombinationIaiaiLNS_15FloatRoundStyleE2EEESH_S1I_JEEENS4_5SM1004TMEM4LOAD26SM100_TMEM_LOAD_16dp32b32xENS4_13SM90_TMA_LOADENS10_INS11_ILi2ELi4ELi3EEES14_NSR_INS5_IJS15_SF_EEENS5_IJSF_SC_EEEEEEENS4_39AutoVectorizingCopyWithAssumedAlignmentILi128EEENS4_14SM90_TMA_STOREES1Y_S20_S20_EEEvvEEEEvNT_6ParamsE:
	.zero		2944


//--------------------- SYMBOLS --------------------------

	.type		.nv.reservedSmem.offset0,@object
	.size		.nv.reservedSmem.offset0,0x4
	.type		.nv.reservedSmem.cap,@object
	.size		.nv.reservedSmem.cap,0x4
	.type		__assertfail,@function
